//
// Generated by NVIDIA NVVM Compiler
//
// Compiler Build ID: CL-36424714
// Cuda compilation tools, release 13.0, V13.0.88
// Based on NVVM 20.0.0
//

.version 9.0
.target sm_100
.address_size 64

	// .globl	_Z11flash_attn2PfS_S_S_iiiiiif
.extern .shared .align 16 .b8 smem[];

.visible .entry _Z11flash_attn2PfS_S_S_iiiiiif(
	.param .u64 .ptr .align 1 _Z11flash_attn2PfS_S_S_iiiiiif_param_0,
	.param .u64 .ptr .align 1 _Z11flash_attn2PfS_S_S_iiiiiif_param_1,
	.param .u64 .ptr .align 1 _Z11flash_attn2PfS_S_S_iiiiiif_param_2,
	.param .u64 .ptr .align 1 _Z11flash_attn2PfS_S_S_iiiiiif_param_3,
	.param .u32 _Z11flash_attn2PfS_S_S_iiiiiif_param_4,
	.param .u32 _Z11flash_attn2PfS_S_S_iiiiiif_param_5,
	.param .u32 _Z11flash_attn2PfS_S_S_iiiiiif_param_6,
	.param .u32 _Z11flash_attn2PfS_S_S_iiiiiif_param_7,
	.param .u32 _Z11flash_attn2PfS_S_S_iiiiiif_param_8,
	.param .u32 _Z11flash_attn2PfS_S_S_iiiiiif_param_9,
	.param .f32 _Z11flash_attn2PfS_S_S_iiiiiif_param_10
)
{
	.reg .pred 	%p<94>;
	.reg .b32 	%r<416>;
	.reg .b32 	%f<591>;
	.reg .b64 	%rd<50>;

	ld.param.u64 	%rd9, [_Z11flash_attn2PfS_S_S_iiiiiif_param_0];
	ld.param.u64 	%rd10, [_Z11flash_attn2PfS_S_S_iiiiiif_param_1];
	ld.param.u64 	%rd11, [_Z11flash_attn2PfS_S_S_iiiiiif_param_2];
	ld.param.u64 	%rd12, [_Z11flash_attn2PfS_S_S_iiiiiif_param_3];
	ld.param.u32 	%r125, [_Z11flash_attn2PfS_S_S_iiiiiif_param_4];
	ld.param.u32 	%r126, [_Z11flash_attn2PfS_S_S_iiiiiif_param_5];
	ld.param.u32 	%r127, [_Z11flash_attn2PfS_S_S_iiiiiif_param_7];
	ld.param.u32 	%r128, [_Z11flash_attn2PfS_S_S_iiiiiif_param_8];
	ld.param.u32 	%r129, [_Z11flash_attn2PfS_S_S_iiiiiif_param_9];
	cvta.to.global.u64 	%rd1, %rd9;
	cvta.to.global.u64 	%rd2, %rd10;
	cvta.to.global.u64 	%rd3, %rd11;
	cvta.to.global.u64 	%rd4, %rd12;
	mov.u32 	%r130, %ctaid.x;
	mov.u32 	%r1, %ctaid.y;
	mov.u32 	%r2, %tid.x;
	mul.lo.s32 	%r3, %r127, %r126;
	mul.lo.s32 	%r131, %r126, %r125;
	mul.lo.s32 	%r4, %r131, %r1;
	add.s32 	%r5, %r130, %r2;
	setp.lt.s32 	%p4, %r5, %r125;
	setp.gt.s32 	%p5, %r126, 0;
	and.pred  	%p1, %p4, %p5;
	not.pred 	%p6, %p1;
	@%p6 bra 	$L__BB0_13;
	mad.lo.s32 	%r6, %r126, %r5, %r4;
	mul.lo.s32 	%r7, %r126, %r2;
	add.s32 	%r133, %r126, -1;
	and.b32  	%r8, %r126, 15;
	setp.lt.u32 	%p7, %r133, 15;
	mov.b32 	%r376, 0;
	@%p7 bra 	$L__BB0_4;
	and.b32  	%r376, %r126, 2147483632;
	mov.b32 	%r374, 0;
$L__BB0_3:
	.pragma "nounroll";
	add.s32 	%r135, %r6, %r374;
	mul.wide.s32 	%rd13, %r135, 4;
	add.s64 	%rd14, %rd1, %rd13;
	ld.global.f32 	%f62, [%rd14];
	add.s32 	%r136, %r374, %r7;
	shl.b32 	%r137, %r136, 2;
	mov.u32 	%r138, smem;
	add.s32 	%r139, %r138, %r137;
	st.shared.f32 	[%r139], %f62;
	ld.global.f32 	%f63, [%rd14+4];
	st.shared.f32 	[%r139+4], %f63;
	ld.global.f32 	%f64, [%rd14+8];
	st.shared.f32 	[%r139+8], %f64;
	ld.global.f32 	%f65, [%rd14+12];
	st.shared.f32 	[%r139+12], %f65;
	ld.global.f32 	%f66, [%rd14+16];
	st.shared.f32 	[%r139+16], %f66;
	ld.global.f32 	%f67, [%rd14+20];
	st.shared.f32 	[%r139+20], %f67;
	ld.global.f32 	%f68, [%rd14+24];
	st.shared.f32 	[%r139+24], %f68;
	ld.global.f32 	%f69, [%rd14+28];
	st.shared.f32 	[%r139+28], %f69;
	ld.global.f32 	%f70, [%rd14+32];
	st.shared.f32 	[%r139+32], %f70;
	ld.global.f32 	%f71, [%rd14+36];
	st.shared.f32 	[%r139+36], %f71;
	ld.global.f32 	%f72, [%rd14+40];
	st.shared.f32 	[%r139+40], %f72;
	ld.global.f32 	%f73, [%rd14+44];
	st.shared.f32 	[%r139+44], %f73;
	ld.global.f32 	%f74, [%rd14+48];
	st.shared.f32 	[%r139+48], %f74;
	ld.global.f32 	%f75, [%rd14+52];
	st.shared.f32 	[%r139+52], %f75;
	ld.global.f32 	%f76, [%rd14+56];
	st.shared.f32 	[%r139+56], %f76;
	ld.global.f32 	%f77, [%rd14+60];
	st.shared.f32 	[%r139+60], %f77;
	add.s32 	%r374, %r374, 16;
	setp.ne.s32 	%p8, %r374, %r376;
	@%p8 bra 	$L__BB0_3;
$L__BB0_4:
	setp.eq.s32 	%p9, %r8, 0;
	@%p9 bra 	$L__BB0_13;
	and.b32  	%r13, %r126, 7;
	setp.lt.u32 	%p10, %r8, 8;
	@%p10 bra 	$L__BB0_7;
	add.s32 	%r140, %r6, %r376;
	mul.wide.s32 	%rd15, %r140, 4;
	add.s64 	%rd16, %rd1, %rd15;
	ld.global.f32 	%f78, [%rd16];
	add.s32 	%r141, %r376, %r7;
	shl.b32 	%r142, %r141, 2;
	mov.u32 	%r143, smem;
	add.s32 	%r144, %r143, %r142;
	st.shared.f32 	[%r144], %f78;
	ld.global.f32 	%f79, [%rd16+4];
	st.shared.f32 	[%r144+4], %f79;
	ld.global.f32 	%f80, [%rd16+8];
	st.shared.f32 	[%r144+8], %f80;
	ld.global.f32 	%f81, [%rd16+12];
	st.shared.f32 	[%r144+12], %f81;
	ld.global.f32 	%f82, [%rd16+16];
	st.shared.f32 	[%r144+16], %f82;
	ld.global.f32 	%f83, [%rd16+20];
	st.shared.f32 	[%r144+20], %f83;
	ld.global.f32 	%f84, [%rd16+24];
	st.shared.f32 	[%r144+24], %f84;
	ld.global.f32 	%f85, [%rd16+28];
	st.shared.f32 	[%r144+28], %f85;
	add.s32 	%r376, %r376, 8;
$L__BB0_7:
	setp.eq.s32 	%p11, %r13, 0;
	@%p11 bra 	$L__BB0_13;
	and.b32  	%r16, %r126, 3;
	setp.lt.u32 	%p12, %r13, 4;
	@%p12 bra 	$L__BB0_10;
	add.s32 	%r145, %r6, %r376;
	mul.wide.s32 	%rd17, %r145, 4;
	add.s64 	%rd18, %rd1, %rd17;
	ld.global.f32 	%f86, [%rd18];
	add.s32 	%r146, %r376, %r7;
	shl.b32 	%r147, %r146, 2;
	mov.u32 	%r148, smem;
	add.s32 	%r149, %r148, %r147;
	st.shared.f32 	[%r149], %f86;
	ld.global.f32 	%f87, [%rd18+4];
	st.shared.f32 	[%r149+4], %f87;
	ld.global.f32 	%f88, [%rd18+8];
	st.shared.f32 	[%r149+8], %f88;
	ld.global.f32 	%f89, [%rd18+12];
	st.shared.f32 	[%r149+12], %f89;
	add.s32 	%r376, %r376, 4;
$L__BB0_10:
	setp.eq.s32 	%p13, %r16, 0;
	@%p13 bra 	$L__BB0_13;
	mov.b32 	%r379, 0;
	mov.u32 	%r154, smem;
$L__BB0_12:
	.pragma "nounroll";
	add.s32 	%r151, %r6, %r376;
	mul.wide.s32 	%rd19, %r151, 4;
	add.s64 	%rd20, %rd1, %rd19;
	ld.global.f32 	%f90, [%rd20];
	add.s32 	%r152, %r376, %r7;
	shl.b32 	%r153, %r152, 2;
	add.s32 	%r155, %r154, %r153;
	st.shared.f32 	[%r155], %f90;
	add.s32 	%r376, %r376, 1;
	add.s32 	%r379, %r379, 1;
	setp.ne.s32 	%p14, %r379, %r16;
	@%p14 bra 	$L__BB0_12;
$L__BB0_13:
	shl.b32 	%r156, %r3, 2;
	mov.u32 	%r157, smem;
	add.s32 	%r23, %r157, %r156;
	mul.lo.s32 	%r158, %r129, %r126;
	shl.b32 	%r159, %r158, 2;
	add.s32 	%r24, %r23, %r159;
	add.s32 	%r25, %r24, %r159;
	bar.sync 	0;
	setp.lt.s32 	%p15, %r128, 1;
	mov.f32 	%f571, 0f00000000;
	@%p15 bra 	$L__BB0_58;
	add.s32 	%r26, %r25, %r156;
	mul.lo.s32 	%r27, %r126, %r2;
	mul.lo.s32 	%r28, %r129, %r2;
	mad.lo.s32 	%r29, %r126, %r5, %r4;
	add.s32 	%r30, %r126, -1;
	and.b32  	%r31, %r126, 15;
	and.b32  	%r32, %r126, 7;
	add.s32 	%r33, %r32, -1;
	and.b32  	%r34, %r129, 7;
	and.b32  	%r35, %r129, 3;
	and.b32  	%r36, %r126, 3;
	and.b32  	%r37, %r126, 2147483632;
	and.b32  	%r38, %r129, 1;
	and.b32  	%r39, %r126, 2147483640;
	and.b32  	%r40, %r129, 2147483644;
	min.s32 	%r162, %r126, %r129;
	setp.lt.s32 	%p2, %r162, 1;
	shl.b32 	%r163, %r2, 2;
	shl.b32 	%r164, %r127, 2;
	add.s32 	%r165, %r163, %r164;
	mad.lo.s32 	%r167, %r126, %r165, %r157;
	add.s32 	%r41, %r167, 32;
	mov.f32 	%f560, 0fFF800000;
	mov.f32 	%f571, 0f00000000;
	mov.b32 	%r380, 0;
$L__BB0_15:
	setp.gt.s32 	%p16, %r126, 0;
	add.s32 	%r49, %r380, %r2;
	setp.lt.s32 	%p17, %r49, %r125;
	and.pred  	%p3, %p17, %p16;
	not.pred 	%p18, %p3;
	@%p18 bra 	$L__BB0_29;
	setp.lt.u32 	%p19, %r30, 15;
	mad.lo.s32 	%r50, %r49, %r126, %r4;
	mov.b32 	%r385, 0;
	@%p19 bra 	$L__BB0_19;
	and.b32  	%r169, %r126, 2147483632;
	neg.s32 	%r383, %r169;
	mov.u32 	%r381, %r41;
	mov.u32 	%r382, %r50;
$L__BB0_18:
	.pragma "nounroll";
	mul.wide.s32 	%rd21, %r382, 4;
	add.s64 	%rd22, %rd2, %rd21;
	ld.global.f32 	%f94, [%rd22];
	st.shared.f32 	[%r381+-32], %f94;
	ld.global.f32 	%f95, [%rd22+4];
	st.shared.f32 	[%r381+-28], %f95;
	ld.global.f32 	%f96, [%rd22+8];
	st.shared.f32 	[%r381+-24], %f96;
	ld.global.f32 	%f97, [%rd22+12];
	st.shared.f32 	[%r381+-20], %f97;
	ld.global.f32 	%f98, [%rd22+16];
	st.shared.f32 	[%r381+-16], %f98;
	ld.global.f32 	%f99, [%rd22+20];
	st.shared.f32 	[%r381+-12], %f99;
	ld.global.f32 	%f100, [%rd22+24];
	st.shared.f32 	[%r381+-8], %f100;
	ld.global.f32 	%f101, [%rd22+28];
	st.shared.f32 	[%r381+-4], %f101;
	ld.global.f32 	%f102, [%rd22+32];
	st.shared.f32 	[%r381], %f102;
	ld.global.f32 	%f103, [%rd22+36];
	st.shared.f32 	[%r381+4], %f103;
	ld.global.f32 	%f104, [%rd22+40];
	st.shared.f32 	[%r381+8], %f104;
	ld.global.f32 	%f105, [%rd22+44];
	st.shared.f32 	[%r381+12], %f105;
	ld.global.f32 	%f106, [%rd22+48];
	st.shared.f32 	[%r381+16], %f106;
	ld.global.f32 	%f107, [%rd22+52];
	st.shared.f32 	[%r381+20], %f107;
	ld.global.f32 	%f108, [%rd22+56];
	st.shared.f32 	[%r381+24], %f108;
	ld.global.f32 	%f109, [%rd22+60];
	st.shared.f32 	[%r381+28], %f109;
	add.s32 	%r383, %r383, 16;
	add.s32 	%r382, %r382, 16;
	add.s32 	%r381, %r381, 64;
	setp.ne.s32 	%p20, %r383, 0;
	mov.u32 	%r385, %r37;
	@%p20 bra 	$L__BB0_18;
$L__BB0_19:
	setp.eq.s32 	%p21, %r31, 0;
	@%p21 bra 	$L__BB0_29;
	add.s32 	%r170, %r31, -1;
	setp.lt.u32 	%p22, %r170, 7;
	@%p22 bra 	$L__BB0_22;
	add.s32 	%r171, %r50, %r385;
	mul.wide.s32 	%rd23, %r171, 4;
	add.s64 	%rd24, %rd2, %rd23;
	ld.global.f32 	%f110, [%rd24];
	add.s32 	%r172, %r385, %r27;
	shl.b32 	%r173, %r172, 2;
	add.s32 	%r174, %r23, %r173;
	st.shared.f32 	[%r174], %f110;
	ld.global.f32 	%f111, [%rd24+4];
	st.shared.f32 	[%r174+4], %f111;
	ld.global.f32 	%f112, [%rd24+8];
	st.shared.f32 	[%r174+8], %f112;
	ld.global.f32 	%f113, [%rd24+12];
	st.shared.f32 	[%r174+12], %f113;
	ld.global.f32 	%f114, [%rd24+16];
	st.shared.f32 	[%r174+16], %f114;
	ld.global.f32 	%f115, [%rd24+20];
	st.shared.f32 	[%r174+20], %f115;
	ld.global.f32 	%f116, [%rd24+24];
	st.shared.f32 	[%r174+24], %f116;
	ld.global.f32 	%f117, [%rd24+28];
	st.shared.f32 	[%r174+28], %f117;
	add.s32 	%r385, %r385, 8;
$L__BB0_22:
	setp.eq.s32 	%p23, %r32, 0;
	@%p23 bra 	$L__BB0_29;
	setp.lt.u32 	%p24, %r33, 3;
	@%p24 bra 	$L__BB0_25;
	add.s32 	%r175, %r50, %r385;
	mul.wide.s32 	%rd25, %r175, 4;
	add.s64 	%rd26, %rd2, %rd25;
	ld.global.f32 	%f118, [%rd26];
	add.s32 	%r176, %r385, %r27;
	shl.b32 	%r177, %r176, 2;
	add.s32 	%r178, %r23, %r177;
	st.shared.f32 	[%r178], %f118;
	ld.global.f32 	%f119, [%rd26+4];
	st.shared.f32 	[%r178+4], %f119;
	ld.global.f32 	%f120, [%rd26+8];
	st.shared.f32 	[%r178+8], %f120;
	ld.global.f32 	%f121, [%rd26+12];
	st.shared.f32 	[%r178+12], %f121;
	add.s32 	%r385, %r385, 4;
$L__BB0_25:
	setp.eq.s32 	%p25, %r36, 0;
	@%p25 bra 	$L__BB0_29;
	setp.eq.s32 	%p26, %r36, 1;
	add.s32 	%r179, %r50, %r385;
	mul.wide.s32 	%rd27, %r179, 4;
	add.s64 	%rd6, %rd2, %rd27;
	ld.global.f32 	%f122, [%rd6];
	add.s32 	%r180, %r385, %r27;
	shl.b32 	%r181, %r180, 2;
	add.s32 	%r63, %r23, %r181;
	st.shared.f32 	[%r63], %f122;
	@%p26 bra 	$L__BB0_29;
	setp.eq.s32 	%p27, %r36, 2;
	ld.global.f32 	%f123, [%rd6+4];
	st.shared.f32 	[%r63+4], %f123;
	@%p27 bra 	$L__BB0_29;
	ld.global.f32 	%f124, [%rd6+8];
	st.shared.f32 	[%r63+8], %f124;
$L__BB0_29:
	bar.sync 	0;
	@%p18 bra 	$L__BB0_43;
	setp.lt.u32 	%p29, %r30, 15;
	mad.lo.s32 	%r64, %r49, %r126, %r4;
	mov.b32 	%r389, 0;
	@%p29 bra 	$L__BB0_33;
	mov.b32 	%r387, 0;
$L__BB0_32:
	.pragma "nounroll";
	add.s32 	%r184, %r64, %r387;
	mul.wide.s32 	%rd28, %r184, 4;
	add.s64 	%rd29, %rd3, %rd28;
	ld.global.f32 	%f125, [%rd29];
	add.s32 	%r185, %r387, %r27;
	shl.b32 	%r186, %r185, 2;
	add.s32 	%r187, %r24, %r186;
	st.shared.f32 	[%r187], %f125;
	ld.global.f32 	%f126, [%rd29+4];
	st.shared.f32 	[%r187+4], %f126;
	ld.global.f32 	%f127, [%rd29+8];
	st.shared.f32 	[%r187+8], %f127;
	ld.global.f32 	%f128, [%rd29+12];
	st.shared.f32 	[%r187+12], %f128;
	ld.global.f32 	%f129, [%rd29+16];
	st.shared.f32 	[%r187+16], %f129;
	ld.global.f32 	%f130, [%rd29+20];
	st.shared.f32 	[%r187+20], %f130;
	ld.global.f32 	%f131, [%rd29+24];
	st.shared.f32 	[%r187+24], %f131;
	ld.global.f32 	%f132, [%rd29+28];
	st.shared.f32 	[%r187+28], %f132;
	ld.global.f32 	%f133, [%rd29+32];
	st.shared.f32 	[%r187+32], %f133;
	ld.global.f32 	%f134, [%rd29+36];
	st.shared.f32 	[%r187+36], %f134;
	ld.global.f32 	%f135, [%rd29+40];
	st.shared.f32 	[%r187+40], %f135;
	ld.global.f32 	%f136, [%rd29+44];
	st.shared.f32 	[%r187+44], %f136;
	ld.global.f32 	%f137, [%rd29+48];
	st.shared.f32 	[%r187+48], %f137;
	ld.global.f32 	%f138, [%rd29+52];
	st.shared.f32 	[%r187+52], %f138;
	ld.global.f32 	%f139, [%rd29+56];
	st.shared.f32 	[%r187+56], %f139;
	ld.global.f32 	%f140, [%rd29+60];
	st.shared.f32 	[%r187+60], %f140;
	add.s32 	%r387, %r387, 16;
	setp.ne.s32 	%p30, %r387, %r37;
	mov.u32 	%r389, %r37;
	@%p30 bra 	$L__BB0_32;
$L__BB0_33:
	setp.eq.s32 	%p31, %r31, 0;
	@%p31 bra 	$L__BB0_43;
	add.s32 	%r188, %r31, -1;
	setp.lt.u32 	%p32, %r188, 7;
	@%p32 bra 	$L__BB0_36;
	add.s32 	%r189, %r64, %r389;
	mul.wide.s32 	%rd30, %r189, 4;
	add.s64 	%rd31, %rd3, %rd30;
	ld.global.f32 	%f141, [%rd31];
	add.s32 	%r190, %r389, %r27;
	shl.b32 	%r191, %r190, 2;
	add.s32 	%r192, %r24, %r191;
	st.shared.f32 	[%r192], %f141;
	ld.global.f32 	%f142, [%rd31+4];
	st.shared.f32 	[%r192+4], %f142;
	ld.global.f32 	%f143, [%rd31+8];
	st.shared.f32 	[%r192+8], %f143;
	ld.global.f32 	%f144, [%rd31+12];
	st.shared.f32 	[%r192+12], %f144;
	ld.global.f32 	%f145, [%rd31+16];
	st.shared.f32 	[%r192+16], %f145;
	ld.global.f32 	%f146, [%rd31+20];
	st.shared.f32 	[%r192+20], %f146;
	ld.global.f32 	%f147, [%rd31+24];
	st.shared.f32 	[%r192+24], %f147;
	ld.global.f32 	%f148, [%rd31+28];
	st.shared.f32 	[%r192+28], %f148;
	add.s32 	%r389, %r389, 8;
$L__BB0_36:
	setp.eq.s32 	%p33, %r32, 0;
	@%p33 bra 	$L__BB0_43;
	setp.lt.u32 	%p34, %r33, 3;
	@%p34 bra 	$L__BB0_39;
	add.s32 	%r193, %r64, %r389;
	mul.wide.s32 	%rd32, %r193, 4;
	add.s64 	%rd33, %rd3, %rd32;
	ld.global.f32 	%f149, [%rd33];
	add.s32 	%r194, %r389, %r27;
	shl.b32 	%r195, %r194, 2;
	add.s32 	%r196, %r24, %r195;
	st.shared.f32 	[%r196], %f149;
	ld.global.f32 	%f150, [%rd33+4];
	st.shared.f32 	[%r196+4], %f150;
	ld.global.f32 	%f151, [%rd33+8];
	st.shared.f32 	[%r196+8], %f151;
	ld.global.f32 	%f152, [%rd33+12];
	st.shared.f32 	[%r196+12], %f152;
	add.s32 	%r389, %r389, 4;
$L__BB0_39:
	setp.eq.s32 	%p35, %r36, 0;
	@%p35 bra 	$L__BB0_43;
	setp.eq.s32 	%p36, %r36, 1;
	add.s32 	%r197, %r64, %r389;
	mul.wide.s32 	%rd34, %r197, 4;
	add.s64 	%rd7, %rd3, %rd34;
	ld.global.f32 	%f153, [%rd7];
	add.s32 	%r198, %r389, %r27;
	shl.b32 	%r199, %r198, 2;
	add.s32 	%r72, %r24, %r199;
	st.shared.f32 	[%r72], %f153;
	@%p36 bra 	$L__BB0_43;
	setp.eq.s32 	%p37, %r36, 2;
	ld.global.f32 	%f154, [%rd7+4];
	st.shared.f32 	[%r72+4], %f154;
	@%p37 bra 	$L__BB0_43;
	ld.global.f32 	%f155, [%rd7+8];
	st.shared.f32 	[%r72+8], %f155;
$L__BB0_43:
	setp.lt.s32 	%p38, %r129, 1;
	bar.sync 	0;
	mov.f32 	%f572, 0fFF800000;
	@%p38 bra 	$L__BB0_103;
	setp.lt.s32 	%p39, %r126, 1;
	@%p39 bra 	$L__BB0_71;
	mov.b32 	%r391, 0;
$L__BB0_46:
	setp.lt.u32 	%p47, %r30, 7;
	mul.lo.s32 	%r74, %r391, %r126;
	mov.f32 	%f568, 0f00000000;
	mov.b32 	%r394, 0;
	@%p47 bra 	$L__BB0_49;
	mov.f32 	%f568, 0f00000000;
	mov.b32 	%r392, 0;
$L__BB0_48:
	.pragma "nounroll";
	add.s32 	%r222, %r392, %r27;
	shl.b32 	%r223, %r222, 2;
	mov.u32 	%r224, smem;
	add.s32 	%r225, %r224, %r223;
	ld.shared.f32 	%f160, [%r225];
	add.s32 	%r226, %r392, %r74;
	shl.b32 	%r227, %r226, 2;
	add.s32 	%r228, %r23, %r227;
	ld.shared.f32 	%f161, [%r228];
	fma.rn.f32 	%f162, %f160, %f161, %f568;
	ld.shared.f32 	%f163, [%r225+4];
	ld.shared.f32 	%f164, [%r228+4];
	fma.rn.f32 	%f165, %f163, %f164, %f162;
	ld.shared.f32 	%f166, [%r225+8];
	ld.shared.f32 	%f167, [%r228+8];
	fma.rn.f32 	%f168, %f166, %f167, %f165;
	ld.shared.f32 	%f169, [%r225+12];
	ld.shared.f32 	%f170, [%r228+12];
	fma.rn.f32 	%f171, %f169, %f170, %f168;
	ld.shared.f32 	%f172, [%r225+16];
	ld.shared.f32 	%f173, [%r228+16];
	fma.rn.f32 	%f174, %f172, %f173, %f171;
	ld.shared.f32 	%f175, [%r225+20];
	ld.shared.f32 	%f176, [%r228+20];
	fma.rn.f32 	%f177, %f175, %f176, %f174;
	ld.shared.f32 	%f178, [%r225+24];
	ld.shared.f32 	%f179, [%r228+24];
	fma.rn.f32 	%f180, %f178, %f179, %f177;
	ld.shared.f32 	%f181, [%r225+28];
	ld.shared.f32 	%f182, [%r228+28];
	fma.rn.f32 	%f568, %f181, %f182, %f180;
	add.s32 	%r392, %r392, 8;
	setp.ne.s32 	%p48, %r392, %r39;
	mov.u32 	%r394, %r39;
	@%p48 bra 	$L__BB0_48;
$L__BB0_49:
	setp.eq.s32 	%p49, %r32, 0;
	@%p49 bra 	$L__BB0_57;
	setp.lt.u32 	%p50, %r33, 3;
	@%p50 bra 	$L__BB0_52;
	add.s32 	%r229, %r394, %r27;
	shl.b32 	%r230, %r229, 2;
	mov.u32 	%r231, smem;
	add.s32 	%r232, %r231, %r230;
	ld.shared.f32 	%f184, [%r232];
	add.s32 	%r233, %r394, %r74;
	shl.b32 	%r234, %r233, 2;
	add.s32 	%r235, %r23, %r234;
	ld.shared.f32 	%f185, [%r235];
	fma.rn.f32 	%f186, %f184, %f185, %f568;
	ld.shared.f32 	%f187, [%r232+4];
	ld.shared.f32 	%f188, [%r235+4];
	fma.rn.f32 	%f189, %f187, %f188, %f186;
	ld.shared.f32 	%f190, [%r232+8];
	ld.shared.f32 	%f191, [%r235+8];
	fma.rn.f32 	%f192, %f190, %f191, %f189;
	ld.shared.f32 	%f193, [%r232+12];
	ld.shared.f32 	%f194, [%r235+12];
	fma.rn.f32 	%f568, %f193, %f194, %f192;
	add.s32 	%r394, %r394, 4;
$L__BB0_52:
	setp.eq.s32 	%p51, %r36, 0;
	@%p51 bra 	$L__BB0_57;
	setp.eq.s32 	%p52, %r36, 1;
	@%p52 bra 	$L__BB0_55;
	add.s32 	%r236, %r394, %r27;
	shl.b32 	%r237, %r236, 2;
	mov.u32 	%r238, smem;
	add.s32 	%r239, %r238, %r237;
	ld.shared.f32 	%f196, [%r239];
	add.s32 	%r240, %r394, %r74;
	shl.b32 	%r241, %r240, 2;
	add.s32 	%r242, %r23, %r241;
	ld.shared.f32 	%f197, [%r242];
	fma.rn.f32 	%f198, %f196, %f197, %f568;
	ld.shared.f32 	%f199, [%r239+4];
	ld.shared.f32 	%f200, [%r242+4];
	fma.rn.f32 	%f568, %f199, %f200, %f198;
	add.s32 	%r394, %r394, 2;
$L__BB0_55:
	and.b32  	%r243, %r126, 1;
	setp.eq.b32 	%p53, %r243, 1;
	not.pred 	%p54, %p53;
	@%p54 bra 	$L__BB0_57;
	add.s32 	%r244, %r394, %r27;
	shl.b32 	%r245, %r244, 2;
	mov.u32 	%r246, smem;
	add.s32 	%r247, %r246, %r245;
	ld.shared.f32 	%f201, [%r247];
	add.s32 	%r248, %r394, %r74;
	shl.b32 	%r249, %r248, 2;
	add.s32 	%r250, %r23, %r249;
	ld.shared.f32 	%f202, [%r250];
	fma.rn.f32 	%f568, %f201, %f202, %f568;
$L__BB0_57:
	add.s32 	%r251, %r391, %r28;
	shl.b32 	%r252, %r251, 2;
	add.s32 	%r253, %r26, %r252;
	st.shared.f32 	[%r253], %f568;
	add.s32 	%r391, %r391, 1;
	setp.eq.s32 	%p55, %r391, %r129;
	@%p55 bra 	$L__BB0_82;
	bra.uni 	$L__BB0_46;
$L__BB0_58:
	setp.lt.s32 	%p85, %r126, 1;
	@%p85 bra 	$L__BB0_70;
	mul.lo.s32 	%r42, %r126, %r2;
	add.s32 	%r352, %r126, -1;
	and.b32  	%r43, %r126, 7;
	setp.lt.u32 	%p86, %r352, 7;
	mov.b32 	%r413, 0;
	@%p86 bra 	$L__BB0_62;
	and.b32  	%r413, %r126, 2147483640;
	neg.s32 	%r412, %r413;
	shl.b32 	%r353, %r129, 3;
	shl.b32 	%r354, %r2, 2;
	add.s32 	%r355, %r353, %r354;
	shl.b32 	%r356, %r127, 2;
	add.s32 	%r357, %r355, %r356;
	mov.u32 	%r358, smem;
	mad.lo.s32 	%r359, %r126, %r357, %r358;
	add.s32 	%r411, %r359, 16;
	add.s64 	%rd5, %rd4, 16;
	mad.lo.s32 	%r360, %r1, %r125, %r2;
	mul.lo.s32 	%r410, %r126, %r360;
$L__BB0_61:
	.pragma "nounroll";
	mul.wide.s32 	%rd42, %r410, 4;
	add.s64 	%rd43, %rd5, %rd42;
	ld.shared.f32 	%f528, [%r411+-16];
	div.rn.f32 	%f529, %f528, %f571;
	st.global.f32 	[%rd43+-16], %f529;
	ld.shared.f32 	%f530, [%r411+-12];
	div.rn.f32 	%f531, %f530, %f571;
	st.global.f32 	[%rd43+-12], %f531;
	ld.shared.f32 	%f532, [%r411+-8];
	div.rn.f32 	%f533, %f532, %f571;
	st.global.f32 	[%rd43+-8], %f533;
	ld.shared.f32 	%f534, [%r411+-4];
	div.rn.f32 	%f535, %f534, %f571;
	st.global.f32 	[%rd43+-4], %f535;
	ld.shared.f32 	%f536, [%r411];
	div.rn.f32 	%f537, %f536, %f571;
	st.global.f32 	[%rd43], %f537;
	ld.shared.f32 	%f538, [%r411+4];
	div.rn.f32 	%f539, %f538, %f571;
	st.global.f32 	[%rd43+4], %f539;
	ld.shared.f32 	%f540, [%r411+8];
	div.rn.f32 	%f541, %f540, %f571;
	st.global.f32 	[%rd43+8], %f541;
	ld.shared.f32 	%f542, [%r411+12];
	div.rn.f32 	%f543, %f542, %f571;
	st.global.f32 	[%rd43+12], %f543;
	add.s32 	%r412, %r412, 8;
	add.s32 	%r411, %r411, 32;
	add.s32 	%r410, %r410, 8;
	setp.ne.s32 	%p87, %r412, 0;
	@%p87 bra 	$L__BB0_61;
$L__BB0_62:
	setp.eq.s32 	%p88, %r43, 0;
	@%p88 bra 	$L__BB0_70;
	and.b32  	%r120, %r126, 3;
	setp.lt.u32 	%p89, %r43, 4;
	@%p89 bra 	$L__BB0_65;
	add.s32 	%r361, %r413, %r42;
	shl.b32 	%r362, %r361, 2;
	add.s32 	%r363, %r25, %r362;
	ld.shared.f32 	%f544, [%r363];
	div.rn.f32 	%f545, %f544, %f571;
	add.s32 	%r364, %r361, %r4;
	mul.wide.s32 	%rd44, %r364, 4;
	add.s64 	%rd45, %rd4, %rd44;
	st.global.f32 	[%rd45], %f545;
	ld.shared.f32 	%f546, [%r363+4];
	div.rn.f32 	%f547, %f546, %f571;
	st.global.f32 	[%rd45+4], %f547;
	ld.shared.f32 	%f548, [%r363+8];
	div.rn.f32 	%f549, %f548, %f571;
	st.global.f32 	[%rd45+8], %f549;
	ld.shared.f32 	%f550, [%r363+12];
	div.rn.f32 	%f551, %f550, %f571;
	st.global.f32 	[%rd45+12], %f551;
	add.s32 	%r413, %r413, 4;
$L__BB0_65:
	setp.eq.s32 	%p90, %r120, 0;
	@%p90 bra 	$L__BB0_70;
	setp.eq.s32 	%p91, %r120, 1;
	@%p91 bra 	$L__BB0_68;
	add.s32 	%r365, %r413, %r42;
	shl.b32 	%r366, %r365, 2;
	add.s32 	%r367, %r25, %r366;
	ld.shared.f32 	%f552, [%r367];
	div.rn.f32 	%f553, %f552, %f571;
	add.s32 	%r368, %r365, %r4;
	mul.wide.s32 	%rd46, %r368, 4;
	add.s64 	%rd47, %rd4, %rd46;
	st.global.f32 	[%rd47], %f553;
	ld.shared.f32 	%f554, [%r367+4];
	div.rn.f32 	%f555, %f554, %f571;
	st.global.f32 	[%rd47+4], %f555;
	add.s32 	%r413, %r413, 2;
$L__BB0_68:
	and.b32  	%r369, %r126, 1;
	setp.eq.b32 	%p92, %r369, 1;
	not.pred 	%p93, %p92;
	@%p93 bra 	$L__BB0_70;
	add.s32 	%r370, %r413, %r42;
	shl.b32 	%r371, %r370, 2;
	add.s32 	%r372, %r25, %r371;
	ld.shared.f32 	%f556, [%r372];
	div.rn.f32 	%f557, %f556, %f571;
	add.s32 	%r373, %r370, %r4;
	mul.wide.s32 	%rd48, %r373, 4;
	add.s64 	%rd49, %rd4, %rd48;
	st.global.f32 	[%rd49], %f557;
$L__BB0_70:
	ret;
$L__BB0_71:
	setp.lt.u32 	%p40, %r129, 8;
	mov.b32 	%r397, 0;
	@%p40 bra 	$L__BB0_74;
	mov.b32 	%r399, 0;
$L__BB0_73:
	.pragma "nounroll";
	add.s32 	%r202, %r399, %r28;
	shl.b32 	%r203, %r202, 2;
	add.s32 	%r204, %r26, %r203;
	mov.b32 	%r205, 0;
	st.shared.u32 	[%r204], %r205;
	st.shared.u32 	[%r204+4], %r205;
	st.shared.u32 	[%r204+8], %r205;
	st.shared.u32 	[%r204+12], %r205;
	st.shared.u32 	[%r204+16], %r205;
	st.shared.u32 	[%r204+20], %r205;
	st.shared.u32 	[%r204+24], %r205;
	st.shared.u32 	[%r204+28], %r205;
	add.s32 	%r399, %r399, 8;
	and.b32  	%r397, %r129, 2147483640;
	setp.eq.s32 	%p41, %r399, %r397;
	@%p41 bra 	$L__BB0_74;
	bra.uni 	$L__BB0_73;
$L__BB0_74:
	setp.eq.s32 	%p42, %r34, 0;
	@%p42 bra 	$L__BB0_82;
	add.s32 	%r206, %r34, -1;
	setp.lt.u32 	%p43, %r206, 3;
	@%p43 bra 	$L__BB0_77;
	add.s32 	%r207, %r397, %r28;
	shl.b32 	%r208, %r207, 2;
	add.s32 	%r209, %r26, %r208;
	mov.b32 	%r210, 0;
	st.shared.u32 	[%r209], %r210;
	st.shared.u32 	[%r209+4], %r210;
	st.shared.u32 	[%r209+8], %r210;
	st.shared.u32 	[%r209+12], %r210;
	add.s32 	%r397, %r397, 4;
$L__BB0_77:
	setp.eq.s32 	%p44, %r35, 0;
	@%p44 bra 	$L__BB0_82;
	setp.eq.s32 	%p45, %r35, 1;
	@%p45 bra 	$L__BB0_80;
	add.s32 	%r211, %r397, %r28;
	shl.b32 	%r212, %r211, 2;
	add.s32 	%r213, %r26, %r212;
	mov.b32 	%r214, 0;
	st.shared.u32 	[%r213], %r214;
	st.shared.u32 	[%r213+4], %r214;
	add.s32 	%r397, %r397, 2;
$L__BB0_80:
	setp.eq.s32 	%p46, %r38, 0;
	@%p46 bra 	$L__BB0_82;
	add.s32 	%r215, %r397, %r28;
	shl.b32 	%r216, %r215, 2;
	add.s32 	%r217, %r26, %r216;
	mov.b32 	%r218, 0;
	st.shared.u32 	[%r217], %r218;
$L__BB0_82:
	setp.lt.u32 	%p56, %r129, 4;
	mov.f32 	%f572, 0fFF800000;
	mov.b32 	%r401, 0;
	@%p56 bra 	$L__BB0_93;
	mov.f32 	%f572, 0fFF800000;
	mov.b32 	%r400, 0;
$L__BB0_84:
	add.s32 	%r256, %r400, %r28;
	shl.b32 	%r257, %r256, 2;
	add.s32 	%r92, %r26, %r257;
	ld.shared.f32 	%f18, [%r92];
	setp.leu.f32 	%p57, %f18, %f572;
	@%p57 bra 	$L__BB0_86;
	sub.f32 	%f206, %f572, %f18;
	fma.rn.f32 	%f207, %f206, 0f3BBB989D, 0f3F000000;
	cvt.sat.f32.f32 	%f208, %f207;
	mov.f32 	%f209, 0f4B400001;
	mov.f32 	%f210, 0f437C0000;
	fma.rm.f32 	%f211, %f208, %f210, %f209;
	add.f32 	%f212, %f211, 0fCB40007F;
	neg.f32 	%f213, %f212;
	fma.rn.f32 	%f214, %f206, 0f3FB8AA3B, %f213;
	fma.rn.f32 	%f215, %f206, 0f32A57060, %f214;
	mov.b32 	%r258, %f211;
	shl.b32 	%r259, %r258, 23;
	mov.b32 	%f216, %r259;
	ex2.approx.ftz.f32 	%f217, %f215;
	mul.f32 	%f218, %f217, %f216;
	mul.f32 	%f571, %f571, %f218;
	mov.f32 	%f572, %f18;
$L__BB0_86:
	sub.f32 	%f219, %f18, %f572;
	fma.rn.f32 	%f220, %f219, 0f3BBB989D, 0f3F000000;
	cvt.sat.f32.f32 	%f221, %f220;
	mov.f32 	%f222, 0f4B400001;
	mov.f32 	%f223, 0f437C0000;
	fma.rm.f32 	%f224, %f221, %f223, %f222;
	add.f32 	%f225, %f224, 0fCB40007F;
	neg.f32 	%f226, %f225;
	fma.rn.f32 	%f227, %f219, 0f3FB8AA3B, %f226;
	fma.rn.f32 	%f228, %f219, 0f32A57060, %f227;
	mov.b32 	%r260, %f224;
	shl.b32 	%r261, %r260, 23;
	mov.b32 	%f229, %r261;
	ex2.approx.ftz.f32 	%f230, %f228;
	fma.rn.f32 	%f573, %f230, %f229, %f571;
	ld.shared.f32 	%f23, [%r92+4];
	setp.leu.f32 	%p58, %f23, %f572;
	@%p58 bra 	$L__BB0_88;
	sub.f32 	%f231, %f572, %f23;
	fma.rn.f32 	%f232, %f231, 0f3BBB989D, 0f3F000000;
	cvt.sat.f32.f32 	%f233, %f232;
	mov.f32 	%f234, 0f4B400001;
	mov.f32 	%f235, 0f437C0000;
	fma.rm.f32 	%f236, %f233, %f235, %f234;
	add.f32 	%f237, %f236, 0fCB40007F;
	neg.f32 	%f238, %f237;
	fma.rn.f32 	%f239, %f231, 0f3FB8AA3B, %f238;
	fma.rn.f32 	%f240, %f231, 0f32A57060, %f239;
	mov.b32 	%r262, %f236;
	shl.b32 	%r263, %r262, 23;
	mov.b32 	%f241, %r263;
	ex2.approx.ftz.f32 	%f242, %f240;
	mul.f32 	%f243, %f242, %f241;
	mul.f32 	%f573, %f573, %f243;
	mov.f32 	%f572, %f23;
$L__BB0_88:
	sub.f32 	%f244, %f23, %f572;
	fma.rn.f32 	%f245, %f244, 0f3BBB989D, 0f3F000000;
	cvt.sat.f32.f32 	%f246, %f245;
	mov.f32 	%f247, 0f4B400001;
	mov.f32 	%f248, 0f437C0000;
	fma.rm.f32 	%f249, %f246, %f248, %f247;
	add.f32 	%f250, %f249, 0fCB40007F;
	neg.f32 	%f251, %f250;
	fma.rn.f32 	%f252, %f244, 0f3FB8AA3B, %f251;
	fma.rn.f32 	%f253, %f244, 0f32A57060, %f252;
	mov.b32 	%r264, %f249;
	shl.b32 	%r265, %r264, 23;
	mov.b32 	%f254, %r265;
	ex2.approx.ftz.f32 	%f255, %f253;
	fma.rn.f32 	%f575, %f255, %f254, %f573;
	ld.shared.f32 	%f28, [%r92+8];
	setp.leu.f32 	%p59, %f28, %f572;
	@%p59 bra 	$L__BB0_90;
	sub.f32 	%f256, %f572, %f28;
	fma.rn.f32 	%f257, %f256, 0f3BBB989D, 0f3F000000;
	cvt.sat.f32.f32 	%f258, %f257;
	mov.f32 	%f259, 0f4B400001;
	mov.f32 	%f260, 0f437C0000;
	fma.rm.f32 	%f261, %f258, %f260, %f259;
	add.f32 	%f262, %f261, 0fCB40007F;
	neg.f32 	%f263, %f262;
	fma.rn.f32 	%f264, %f256, 0f3FB8AA3B, %f263;
	fma.rn.f32 	%f265, %f256, 0f32A57060, %f264;
	mov.b32 	%r266, %f261;
	shl.b32 	%r267, %r266, 23;
	mov.b32 	%f266, %r267;
	ex2.approx.ftz.f32 	%f267, %f265;
	mul.f32 	%f268, %f267, %f266;
	mul.f32 	%f575, %f575, %f268;
	mov.f32 	%f572, %f28;
$L__BB0_90:
	sub.f32 	%f269, %f28, %f572;
	fma.rn.f32 	%f270, %f269, 0f3BBB989D, 0f3F000000;
	cvt.sat.f32.f32 	%f271, %f270;
	mov.f32 	%f272, 0f4B400001;
	mov.f32 	%f273, 0f437C0000;
	fma.rm.f32 	%f274, %f271, %f273, %f272;
	add.f32 	%f275, %f274, 0fCB40007F;
	neg.f32 	%f276, %f275;
	fma.rn.f32 	%f277, %f269, 0f3FB8AA3B, %f276;
	fma.rn.f32 	%f278, %f269, 0f32A57060, %f277;
	mov.b32 	%r268, %f274;
	shl.b32 	%r269, %r268, 23;
	mov.b32 	%f279, %r269;
	ex2.approx.ftz.f32 	%f280, %f278;
	fma.rn.f32 	%f577, %f280, %f279, %f575;
	ld.shared.f32 	%f33, [%r92+12];
	setp.leu.f32 	%p60, %f33, %f572;
	@%p60 bra 	$L__BB0_92;
	sub.f32 	%f281, %f572, %f33;
	fma.rn.f32 	%f282, %f281, 0f3BBB989D, 0f3F000000;
	cvt.sat.f32.f32 	%f283, %f282;
	mov.f32 	%f284, 0f4B400001;
	mov.f32 	%f285, 0f437C0000;
	fma.rm.f32 	%f286, %f283, %f285, %f284;
	add.f32 	%f287, %f286, 0fCB40007F;
	neg.f32 	%f288, %f287;
	fma.rn.f32 	%f289, %f281, 0f3FB8AA3B, %f288;
	fma.rn.f32 	%f290, %f281, 0f32A57060, %f289;
	mov.b32 	%r270, %f286;
	shl.b32 	%r271, %r270, 23;
	mov.b32 	%f291, %r271;
	ex2.approx.ftz.f32 	%f292, %f290;
	mul.f32 	%f293, %f292, %f291;
	mul.f32 	%f577, %f577, %f293;
	mov.f32 	%f572, %f33;
$L__BB0_92:
	sub.f32 	%f294, %f33, %f572;
	fma.rn.f32 	%f295, %f294, 0f3BBB989D, 0f3F000000;
	cvt.sat.f32.f32 	%f296, %f295;
	mov.f32 	%f297, 0f4B400001;
	mov.f32 	%f298, 0f437C0000;
	fma.rm.f32 	%f299, %f296, %f298, %f297;
	add.f32 	%f300, %f299, 0fCB40007F;
	neg.f32 	%f301, %f300;
	fma.rn.f32 	%f302, %f294, 0f3FB8AA3B, %f301;
	fma.rn.f32 	%f303, %f294, 0f32A57060, %f302;
	mov.b32 	%r272, %f299;
	shl.b32 	%r273, %r272, 23;
	mov.b32 	%f304, %r273;
	ex2.approx.ftz.f32 	%f305, %f303;
	fma.rn.f32 	%f571, %f305, %f304, %f577;
	add.s32 	%r400, %r400, 4;
	setp.ne.s32 	%p61, %r400, %r40;
	mov.u32 	%r401, %r40;
	@%p61 bra 	$L__BB0_84;
$L__BB0_93:
	setp.eq.s32 	%p62, %r35, 0;
	@%p62 bra 	$L__BB0_103;
	add.s32 	%r274, %r401, %r28;
	shl.b32 	%r275, %r274, 2;
	add.s32 	%r95, %r26, %r275;
	ld.shared.f32 	%f42, [%r95];
	setp.leu.f32 	%p63, %f42, %f572;
	@%p63 bra 	$L__BB0_96;
	sub.f32 	%f306, %f572, %f42;
	fma.rn.f32 	%f307, %f306, 0f3BBB989D, 0f3F000000;
	cvt.sat.f32.f32 	%f308, %f307;
	mov.f32 	%f309, 0f4B400001;
	mov.f32 	%f310, 0f437C0000;
	fma.rm.f32 	%f311, %f308, %f310, %f309;
	add.f32 	%f312, %f311, 0fCB40007F;
	neg.f32 	%f313, %f312;
	fma.rn.f32 	%f314, %f306, 0f3FB8AA3B, %f313;
	fma.rn.f32 	%f315, %f306, 0f32A57060, %f314;
	mov.b32 	%r276, %f311;
	shl.b32 	%r277, %r276, 23;
	mov.b32 	%f316, %r277;
	ex2.approx.ftz.f32 	%f317, %f315;
	mul.f32 	%f318, %f317, %f316;
	mul.f32 	%f571, %f571, %f318;
	mov.f32 	%f572, %f42;
$L__BB0_96:
	setp.eq.s32 	%p64, %r35, 1;
	sub.f32 	%f319, %f42, %f572;
	fma.rn.f32 	%f320, %f319, 0f3BBB989D, 0f3F000000;
	cvt.sat.f32.f32 	%f321, %f320;
	mov.f32 	%f322, 0f4B400001;
	mov.f32 	%f323, 0f437C0000;
	fma.rm.f32 	%f324, %f321, %f323, %f322;
	add.f32 	%f325, %f324, 0fCB40007F;
	neg.f32 	%f326, %f325;
	fma.rn.f32 	%f327, %f319, 0f3FB8AA3B, %f326;
	fma.rn.f32 	%f328, %f319, 0f32A57060, %f327;
	mov.b32 	%r278, %f324;
	shl.b32 	%r279, %r278, 23;
	mov.b32 	%f329, %r279;
	ex2.approx.ftz.f32 	%f330, %f328;
	fma.rn.f32 	%f571, %f330, %f329, %f571;
	@%p64 bra 	$L__BB0_103;
	ld.shared.f32 	%f47, [%r95+4];
	setp.leu.f32 	%p65, %f47, %f572;
	@%p65 bra 	$L__BB0_99;
	sub.f32 	%f331, %f572, %f47;
	fma.rn.f32 	%f332, %f331, 0f3BBB989D, 0f3F000000;
	cvt.sat.f32.f32 	%f333, %f332;
	mov.f32 	%f334, 0f4B400001;
	mov.f32 	%f335, 0f437C0000;
	fma.rm.f32 	%f336, %f333, %f335, %f334;
	add.f32 	%f337, %f336, 0fCB40007F;
	neg.f32 	%f338, %f337;
	fma.rn.f32 	%f339, %f331, 0f3FB8AA3B, %f338;
	fma.rn.f32 	%f340, %f331, 0f32A57060, %f339;
	mov.b32 	%r280, %f336;
	shl.b32 	%r281, %r280, 23;
	mov.b32 	%f341, %r281;
	ex2.approx.ftz.f32 	%f342, %f340;
	mul.f32 	%f343, %f342, %f341;
	mul.f32 	%f571, %f571, %f343;
	mov.f32 	%f572, %f47;
$L__BB0_99:
	setp.eq.s32 	%p66, %r35, 2;
	sub.f32 	%f344, %f47, %f572;
	fma.rn.f32 	%f345, %f344, 0f3BBB989D, 0f3F000000;
	cvt.sat.f32.f32 	%f346, %f345;
	mov.f32 	%f347, 0f4B400001;
	mov.f32 	%f348, 0f437C0000;
	fma.rm.f32 	%f349, %f346, %f348, %f347;
	add.f32 	%f350, %f349, 0fCB40007F;
	neg.f32 	%f351, %f350;
	fma.rn.f32 	%f352, %f344, 0f3FB8AA3B, %f351;
	fma.rn.f32 	%f353, %f344, 0f32A57060, %f352;
	mov.b32 	%r282, %f349;
	shl.b32 	%r283, %r282, 23;
	mov.b32 	%f354, %r283;
	ex2.approx.ftz.f32 	%f355, %f353;
	fma.rn.f32 	%f571, %f355, %f354, %f571;
	@%p66 bra 	$L__BB0_103;
	ld.shared.f32 	%f52, [%r95+8];
	setp.leu.f32 	%p67, %f52, %f572;
	@%p67 bra 	$L__BB0_102;
	sub.f32 	%f356, %f572, %f52;
	fma.rn.f32 	%f357, %f356, 0f3BBB989D, 0f3F000000;
	cvt.sat.f32.f32 	%f358, %f357;
	mov.f32 	%f359, 0f4B400001;
	mov.f32 	%f360, 0f437C0000;
	fma.rm.f32 	%f361, %f358, %f360, %f359;
	add.f32 	%f362, %f361, 0fCB40007F;
	neg.f32 	%f363, %f362;
	fma.rn.f32 	%f364, %f356, 0f3FB8AA3B, %f363;
	fma.rn.f32 	%f365, %f356, 0f32A57060, %f364;
	mov.b32 	%r284, %f361;
	shl.b32 	%r285, %r284, 23;
	mov.b32 	%f366, %r285;
	ex2.approx.ftz.f32 	%f367, %f365;
	mul.f32 	%f368, %f367, %f366;
	mul.f32 	%f571, %f571, %f368;
	mov.f32 	%f572, %f52;
$L__BB0_102:
	sub.f32 	%f369, %f52, %f572;
	fma.rn.f32 	%f370, %f369, 0f3BBB989D, 0f3F000000;
	cvt.sat.f32.f32 	%f371, %f370;
	mov.f32 	%f372, 0f4B400001;
	mov.f32 	%f373, 0f437C0000;
	fma.rm.f32 	%f374, %f371, %f373, %f372;
	add.f32 	%f375, %f374, 0fCB40007F;
	neg.f32 	%f376, %f375;
	fma.rn.f32 	%f377, %f369, 0f3FB8AA3B, %f376;
	fma.rn.f32 	%f378, %f369, 0f32A57060, %f377;
	mov.b32 	%r286, %f374;
	shl.b32 	%r287, %r286, 23;
	mov.b32 	%f379, %r287;
	ex2.approx.ftz.f32 	%f380, %f378;
	fma.rn.f32 	%f571, %f380, %f379, %f571;
$L__BB0_103:
	@%p6 bra 	$L__BB0_117;
	setp.lt.u32 	%p69, %r30, 15;
	mov.b32 	%r404, 0;
	@%p69 bra 	$L__BB0_107;
	mov.b32 	%r402, 0;
$L__BB0_106:
	.pragma "nounroll";
	add.s32 	%r290, %r29, %r402;
	mul.wide.s32 	%rd35, %r290, 4;
	add.s64 	%rd36, %rd4, %rd35;
	ld.global.f32 	%f381, [%rd36];
	add.s32 	%r291, %r402, %r27;
	shl.b32 	%r292, %r291, 2;
	add.s32 	%r293, %r25, %r292;
	st.shared.f32 	[%r293], %f381;
	ld.global.f32 	%f382, [%rd36+4];
	st.shared.f32 	[%r293+4], %f382;
	ld.global.f32 	%f383, [%rd36+8];
	st.shared.f32 	[%r293+8], %f383;
	ld.global.f32 	%f384, [%rd36+12];
	st.shared.f32 	[%r293+12], %f384;
	ld.global.f32 	%f385, [%rd36+16];
	st.shared.f32 	[%r293+16], %f385;
	ld.global.f32 	%f386, [%rd36+20];
	st.shared.f32 	[%r293+20], %f386;
	ld.global.f32 	%f387, [%rd36+24];
	st.shared.f32 	[%r293+24], %f387;
	ld.global.f32 	%f388, [%rd36+28];
	st.shared.f32 	[%r293+28], %f388;
	ld.global.f32 	%f389, [%rd36+32];
	st.shared.f32 	[%r293+32], %f389;
	ld.global.f32 	%f390, [%rd36+36];
	st.shared.f32 	[%r293+36], %f390;
	ld.global.f32 	%f391, [%rd36+40];
	st.shared.f32 	[%r293+40], %f391;
	ld.global.f32 	%f392, [%rd36+44];
	st.shared.f32 	[%r293+44], %f392;
	ld.global.f32 	%f393, [%rd36+48];
	st.shared.f32 	[%r293+48], %f393;
	ld.global.f32 	%f394, [%rd36+52];
	st.shared.f32 	[%r293+52], %f394;
	ld.global.f32 	%f395, [%rd36+56];
	st.shared.f32 	[%r293+56], %f395;
	ld.global.f32 	%f396, [%rd36+60];
	st.shared.f32 	[%r293+60], %f396;
	add.s32 	%r402, %r402, 16;
	setp.ne.s32 	%p70, %r402, %r37;
	mov.u32 	%r404, %r37;
	@%p70 bra 	$L__BB0_106;
$L__BB0_107:
	setp.eq.s32 	%p71, %r31, 0;
	@%p71 bra 	$L__BB0_117;
	add.s32 	%r294, %r31, -1;
	setp.lt.u32 	%p72, %r294, 7;
	@%p72 bra 	$L__BB0_110;
	add.s32 	%r295, %r29, %r404;
	mul.wide.s32 	%rd37, %r295, 4;
	add.s64 	%rd38, %rd4, %rd37;
	ld.global.f32 	%f397, [%rd38];
	add.s32 	%r296, %r404, %r27;
	shl.b32 	%r297, %r296, 2;
	add.s32 	%r298, %r25, %r297;
	st.shared.f32 	[%r298], %f397;
	ld.global.f32 	%f398, [%rd38+4];
	st.shared.f32 	[%r298+4], %f398;
	ld.global.f32 	%f399, [%rd38+8];
	st.shared.f32 	[%r298+8], %f399;
	ld.global.f32 	%f400, [%rd38+12];
	st.shared.f32 	[%r298+12], %f400;
	ld.global.f32 	%f401, [%rd38+16];
	st.shared.f32 	[%r298+16], %f401;
	ld.global.f32 	%f402, [%rd38+20];
	st.shared.f32 	[%r298+20], %f402;
	ld.global.f32 	%f403, [%rd38+24];
	st.shared.f32 	[%r298+24], %f403;
	ld.global.f32 	%f404, [%rd38+28];
	st.shared.f32 	[%r298+28], %f404;
	add.s32 	%r404, %r404, 8;
$L__BB0_110:
	setp.eq.s32 	%p73, %r32, 0;
	@%p73 bra 	$L__BB0_117;
	setp.lt.u32 	%p74, %r33, 3;
	@%p74 bra 	$L__BB0_113;
	add.s32 	%r299, %r29, %r404;
	mul.wide.s32 	%rd39, %r299, 4;
	add.s64 	%rd40, %rd4, %rd39;
	ld.global.f32 	%f405, [%rd40];
	add.s32 	%r300, %r404, %r27;
	shl.b32 	%r301, %r300, 2;
	add.s32 	%r302, %r25, %r301;
	st.shared.f32 	[%r302], %f405;
	ld.global.f32 	%f406, [%rd40+4];
	st.shared.f32 	[%r302+4], %f406;
	ld.global.f32 	%f407, [%rd40+8];
	st.shared.f32 	[%r302+8], %f407;
	ld.global.f32 	%f408, [%rd40+12];
	st.shared.f32 	[%r302+12], %f408;
	add.s32 	%r404, %r404, 4;
$L__BB0_113:
	setp.eq.s32 	%p75, %r36, 0;
	@%p75 bra 	$L__BB0_117;
	setp.eq.s32 	%p76, %r36, 1;
	add.s32 	%r303, %r29, %r404;
	mul.wide.s32 	%rd41, %r303, 4;
	add.s64 	%rd8, %rd4, %rd41;
	ld.global.f32 	%f409, [%rd8];
	add.s32 	%r304, %r404, %r27;
	shl.b32 	%r305, %r304, 2;
	add.s32 	%r103, %r25, %r305;
	st.shared.f32 	[%r103], %f409;
	@%p76 bra 	$L__BB0_117;
	setp.eq.s32 	%p77, %r36, 2;
	ld.global.f32 	%f410, [%rd8+4];
	st.shared.f32 	[%r103+4], %f410;
	@%p77 bra 	$L__BB0_117;
	ld.global.f32 	%f411, [%rd8+8];
	st.shared.f32 	[%r103+8], %f411;
$L__BB0_117:
	bar.sync 	0;
	sub.f32 	%f59, %f560, %f572;
	@%p2 bra 	$L__BB0_128;
	fma.rn.f32 	%f412, %f59, 0f3BBB989D, 0f3F000000;
	cvt.sat.f32.f32 	%f413, %f412;
	mov.f32 	%f414, 0f4B400001;
	mov.f32 	%f415, 0f437C0000;
	fma.rm.f32 	%f416, %f413, %f415, %f414;
	add.f32 	%f417, %f416, 0fCB40007F;
	neg.f32 	%f418, %f417;
	fma.rn.f32 	%f419, %f59, 0f3FB8AA3B, %f418;
	fma.rn.f32 	%f420, %f59, 0f32A57060, %f419;
	ex2.approx.ftz.f32 	%f421, %f420;
	mov.b32 	%r307, %f416;
	shl.b32 	%r308, %r307, 23;
	mov.b32 	%f422, %r308;
	mul.f32 	%f60, %f421, %f422;
	mov.b32 	%r406, 0;
$L__BB0_119:
	setp.lt.u32 	%p78, %r129, 4;
	add.s32 	%r310, %r406, %r27;
	shl.b32 	%r311, %r310, 2;
	add.s32 	%r105, %r25, %r311;
	ld.shared.f32 	%f423, [%r105];
	mul.f32 	%f61, %f60, %f423;
	mov.b32 	%r409, 0;
	@%p78 bra 	$L__BB0_122;
	mov.b32 	%r407, 0;
$L__BB0_121:
	.pragma "nounroll";
	add.s32 	%r313, %r407, %r28;
	shl.b32 	%r314, %r313, 2;
	add.s32 	%r315, %r26, %r314;
	ld.shared.f32 	%f424, [%r315];
	sub.f32 	%f425, %f424, %f572;
	fma.rn.f32 	%f426, %f425, 0f3BBB989D, 0f3F000000;
	cvt.sat.f32.f32 	%f427, %f426;
	mov.f32 	%f428, 0f4B400001;
	mov.f32 	%f429, 0f437C0000;
	fma.rm.f32 	%f430, %f427, %f429, %f428;
	add.f32 	%f431, %f430, 0fCB40007F;
	neg.f32 	%f432, %f431;
	fma.rn.f32 	%f433, %f425, 0f3FB8AA3B, %f432;
	fma.rn.f32 	%f434, %f425, 0f32A57060, %f433;
	mov.b32 	%r316, %f430;
	shl.b32 	%r317, %r316, 23;
	mov.b32 	%f435, %r317;
	ex2.approx.ftz.f32 	%f436, %f434;
	mul.f32 	%f437, %f436, %f435;
	mad.lo.s32 	%r318, %r407, %r126, %r406;
	shl.b32 	%r319, %r318, 2;
	add.s32 	%r320, %r24, %r319;
	ld.shared.f32 	%f438, [%r320];
	fma.rn.f32 	%f439, %f438, %f437, %f61;
	st.shared.f32 	[%r105], %f439;
	ld.shared.f32 	%f440, [%r315+4];
	sub.f32 	%f441, %f440, %f572;
	fma.rn.f32 	%f442, %f441, 0f3BBB989D, 0f3F000000;
	cvt.sat.f32.f32 	%f443, %f442;
	fma.rm.f32 	%f444, %f443, %f429, %f428;
	add.f32 	%f445, %f444, 0fCB40007F;
	neg.f32 	%f446, %f445;
	fma.rn.f32 	%f447, %f441, 0f3FB8AA3B, %f446;
	fma.rn.f32 	%f448, %f441, 0f32A57060, %f447;
	mov.b32 	%r321, %f444;
	shl.b32 	%r322, %r321, 23;
	mov.b32 	%f449, %r322;
	ex2.approx.ftz.f32 	%f450, %f448;
	mul.f32 	%f451, %f450, %f449;
	shl.b32 	%r323, %r126, 2;
	add.s32 	%r324, %r320, %r323;
	ld.shared.f32 	%f452, [%r324];
	fma.rn.f32 	%f453, %f452, %f451, %f61;
	st.shared.f32 	[%r105], %f453;
	ld.shared.f32 	%f454, [%r315+8];
	sub.f32 	%f455, %f454, %f572;
	fma.rn.f32 	%f456, %f455, 0f3BBB989D, 0f3F000000;
	cvt.sat.f32.f32 	%f457, %f456;
	fma.rm.f32 	%f458, %f457, %f429, %f428;
	add.f32 	%f459, %f458, 0fCB40007F;
	neg.f32 	%f460, %f459;
	fma.rn.f32 	%f461, %f455, 0f3FB8AA3B, %f460;
	fma.rn.f32 	%f462, %f455, 0f32A57060, %f461;
	mov.b32 	%r325, %f458;
	shl.b32 	%r326, %r325, 23;
	mov.b32 	%f463, %r326;
	ex2.approx.ftz.f32 	%f464, %f462;
	mul.f32 	%f465, %f464, %f463;
	add.s32 	%r327, %r324, %r323;
	ld.shared.f32 	%f466, [%r327];
	fma.rn.f32 	%f467, %f466, %f465, %f61;
	st.shared.f32 	[%r105], %f467;
	ld.shared.f32 	%f468, [%r315+12];
	sub.f32 	%f469, %f468, %f572;
	fma.rn.f32 	%f470, %f469, 0f3BBB989D, 0f3F000000;
	cvt.sat.f32.f32 	%f471, %f470;
	fma.rm.f32 	%f472, %f471, %f429, %f428;
	add.f32 	%f473, %f472, 0fCB40007F;
	neg.f32 	%f474, %f473;
	fma.rn.f32 	%f475, %f469, 0f3FB8AA3B, %f474;
	fma.rn.f32 	%f476, %f469, 0f32A57060, %f475;
	mov.b32 	%r328, %f472;
	shl.b32 	%r329, %r328, 23;
	mov.b32 	%f477, %r329;
	ex2.approx.ftz.f32 	%f478, %f476;
	mul.f32 	%f479, %f478, %f477;
	add.s32 	%r330, %r327, %r323;
	ld.shared.f32 	%f480, [%r330];
	fma.rn.f32 	%f481, %f480, %f479, %f61;
	st.shared.f32 	[%r105], %f481;
	add.s32 	%r407, %r407, 4;
	setp.ne.s32 	%p79, %r407, %r40;
	mov.u32 	%r409, %r40;
	@%p79 bra 	$L__BB0_121;
$L__BB0_122:
	setp.eq.s32 	%p80, %r35, 0;
	@%p80 bra 	$L__BB0_127;
	setp.eq.s32 	%p81, %r35, 1;
	@%p81 bra 	$L__BB0_125;
	add.s32 	%r331, %r409, %r28;
	shl.b32 	%r332, %r331, 2;
	add.s32 	%r333, %r26, %r332;
	ld.shared.f32 	%f482, [%r333];
	sub.f32 	%f483, %f482, %f572;
	fma.rn.f32 	%f484, %f483, 0f3BBB989D, 0f3F000000;
	cvt.sat.f32.f32 	%f485, %f484;
	mov.f32 	%f486, 0f4B400001;
	mov.f32 	%f487, 0f437C0000;
	fma.rm.f32 	%f488, %f485, %f487, %f486;
	add.f32 	%f489, %f488, 0fCB40007F;
	neg.f32 	%f490, %f489;
	fma.rn.f32 	%f491, %f483, 0f3FB8AA3B, %f490;
	fma.rn.f32 	%f492, %f483, 0f32A57060, %f491;
	mov.b32 	%r334, %f488;
	shl.b32 	%r335, %r334, 23;
	mov.b32 	%f493, %r335;
	ex2.approx.ftz.f32 	%f494, %f492;
	mul.f32 	%f495, %f494, %f493;
	mad.lo.s32 	%r336, %r409, %r126, %r406;
	shl.b32 	%r337, %r336, 2;
	add.s32 	%r338, %r24, %r337;
	ld.shared.f32 	%f496, [%r338];
	fma.rn.f32 	%f497, %f496, %f495, %f61;
	st.shared.f32 	[%r105], %f497;
	ld.shared.f32 	%f498, [%r333+4];
	sub.f32 	%f499, %f498, %f572;
	fma.rn.f32 	%f500, %f499, 0f3BBB989D, 0f3F000000;
	cvt.sat.f32.f32 	%f501, %f500;
	fma.rm.f32 	%f502, %f501, %f487, %f486;
	add.f32 	%f503, %f502, 0fCB40007F;
	neg.f32 	%f504, %f503;
	fma.rn.f32 	%f505, %f499, 0f3FB8AA3B, %f504;
	fma.rn.f32 	%f506, %f499, 0f32A57060, %f505;
	mov.b32 	%r339, %f502;
	shl.b32 	%r340, %r339, 23;
	mov.b32 	%f507, %r340;
	ex2.approx.ftz.f32 	%f508, %f506;
	mul.f32 	%f509, %f508, %f507;
	shl.b32 	%r341, %r126, 2;
	add.s32 	%r342, %r338, %r341;
	ld.shared.f32 	%f510, [%r342];
	fma.rn.f32 	%f511, %f510, %f509, %f61;
	st.shared.f32 	[%r105], %f511;
	add.s32 	%r409, %r409, 2;
$L__BB0_125:
	setp.eq.s32 	%p82, %r38, 0;
	@%p82 bra 	$L__BB0_127;
	add.s32 	%r343, %r409, %r28;
	shl.b32 	%r344, %r343, 2;
	add.s32 	%r345, %r26, %r344;
	ld.shared.f32 	%f512, [%r345];
	sub.f32 	%f513, %f512, %f572;
	fma.rn.f32 	%f514, %f513, 0f3BBB989D, 0f3F000000;
	cvt.sat.f32.f32 	%f515, %f514;
	mov.f32 	%f516, 0f4B400001;
	mov.f32 	%f517, 0f437C0000;
	fma.rm.f32 	%f518, %f515, %f517, %f516;
	add.f32 	%f519, %f518, 0fCB40007F;
	neg.f32 	%f520, %f519;
	fma.rn.f32 	%f521, %f513, 0f3FB8AA3B, %f520;
	fma.rn.f32 	%f522, %f513, 0f32A57060, %f521;
	mov.b32 	%r346, %f518;
	shl.b32 	%r347, %r346, 23;
	mov.b32 	%f523, %r347;
	ex2.approx.ftz.f32 	%f524, %f522;
	mul.f32 	%f525, %f524, %f523;
	mad.lo.s32 	%r348, %r409, %r126, %r406;
	shl.b32 	%r349, %r348, 2;
	add.s32 	%r350, %r24, %r349;
	ld.shared.f32 	%f526, [%r350];
	fma.rn.f32 	%f527, %f526, %f525, %f61;
	st.shared.f32 	[%r105], %f527;
$L__BB0_127:
	add.s32 	%r406, %r406, 1;
	setp.ne.s32 	%p83, %r406, %r126;
	@%p83 bra 	$L__BB0_119;
$L__BB0_128:
	add.s32 	%r380, %r380, 1;
	setp.eq.s32 	%p84, %r380, %r128;
	mov.f32 	%f560, %f572;
	@%p84 bra 	$L__BB0_58;
	bra.uni 	$L__BB0_15;

}


// ===== COMPILED SASS (sm_100) =====

	.target	sm_100

	.elftype	@"ET_EXEC"


//--------------------- .note.nv.tkinfo           --------------------------
	.section	.note.nv.tkinfo,"",@"SHT_NOTE"
	.sectionflags	@"SHF_NOTE_NV_TKINFO"
	.tkinfo
        /*0018*/ 	.word	0x00000002
        /*0030*/ 	.string	""
        /*0030*/ 	.string	"ptxas"
        /*0030*/ 	.string	"Cuda compilation tools, release 13.0, V13.0.88"
        /*0030*/ 	.string	"Build cuda_13.0.r13.0/compiler.36424714_0"
        /*0030*/ 	.string	"-arch sm_100 -m 64 "



//--------------------- .note.nv.cuinfo           --------------------------
	.section	.note.nv.cuinfo,"",@"SHT_NOTE"
	.sectionflags	@"SHF_NOTE_NV_CUINFO"
        /*0018*/ 	.short	0x0002
        /*001a*/ 	.short	0x0064
        /*001c*/ 	.short	0x0082
	.zero		2


//--------------------- .nv.info                  --------------------------
	.section	.nv.info,"",@"SHT_CUDA_INFO"
	.align	4


	//----- nvinfo : EIATTR_REGCOUNT
	.align		4
        /*0000*/ 	.byte	0x04, 0x2f
        /*0002*/ 	.short	(.L_1 - .L_0)
	.align		4
.L_0:
        /*0004*/ 	.word	index@(_Z11flash_attn2PfS_S_S_iiiiiif)
        /*0008*/ 	.word	0x00000020


	//----- nvinfo : EIATTR_FRAME_SIZE
	.align		4
.L_1:
        /*000c*/ 	.byte	0x04, 0x11
        /*000e*/ 	.short	(.L_3 - .L_2)
	.align		4
.L_2:
        /*0010*/ 	.word	index@($__internal_0_$__cuda_sm3x_div_rn_noftz_f32_slowpath)
        /*0014*/ 	.word	0x00000000


	//----- nvinfo : EIATTR_FRAME_SIZE
	.align		4
.L_3:
        /*0018*/ 	.byte	0x04, 0x11
        /*001a*/ 	.short	(.L_5 - .L_4)
	.align		4
.L_4:
        /*001c*/ 	.word	index@(_Z11flash_attn2PfS_S_S_iiiiiif)
        /*0020*/ 	.word	0x00000000


	//----- nvinfo : EIATTR_MIN_STACK_SIZE
	.align		4
.L_5:
        /*0024*/ 	.byte	0x04, 0x12
        /*0026*/ 	.short	(.L_7 - .L_6)
	.align		4
.L_6:
        /*0028*/ 	.word	index@(_Z11flash_attn2PfS_S_S_iiiiiif)
        /*002c*/ 	.word	0x00000000
.L_7:


//--------------------- .nv.compat                --------------------------
	.section	.nv.compat,"",@"SHT_CUDA_COMPAT_INFO"
	.align	4
        /*0000*/ 	.byte	0x02, 0x09, 0x00, 0x00, 0x02, 0x02, 0x01, 0x00, 0x02, 0x05, 0x05, 0x00, 0x03, 0x07, 0x01, 0x01
        /*0010*/ 	.byte	0x02, 0x03, 0x00, 0x00, 0x02, 0x06, 0x01, 0x00, 0x04, 0x0b, 0x08, 0x00, 0x01, 0x00, 0x00, 0x00
        /*0020*/ 	.byte	0x00, 0x00, 0x00, 0x00


//--------------------- .nv.info._Z11flash_attn2PfS_S_S_iiiiiif --------------------------
	.section	.nv.info._Z11flash_attn2PfS_S_S_iiiiiif,"",@"SHT_CUDA_INFO"
	.sectionflags	@""
	.align	4


	//----- nvinfo : EIATTR_CUDA_API_VERSION
	.align		4
        /*0000*/ 	.byte	0x04, 0x37
        /*0002*/ 	.short	(.L_9 - .L_8)
.L_8:
        /*0004*/ 	.word	0x00000082


	//----- nvinfo : EIATTR_KPARAM_INFO
	.align		4
.L_9:
        /*0008*/ 	.byte	0x04, 0x17
        /*000a*/ 	.short	(.L_11 - .L_10)
.L_10:
        /*000c*/ 	.word	0x00000000
        /*0010*/ 	.short	0x000a
        /*0012*/ 	.short	0x0038
        /*0014*/ 	.byte	0x00, 0xf0, 0x11, 0x00


	//----- nvinfo : EIATTR_KPARAM_INFO
	.align		4
.L_11:
        /*0018*/ 	.byte	0x04, 0x17
        /*001a*/ 	.short	(.L_13 - .L_12)
.L_12:
        /*001c*/ 	.word	0x00000000
        /*0020*/ 	.short	0x0009
        /*0022*/ 	.short	0x0034
        /*0024*/ 	.byte	0x00, 0xf0, 0x11, 0x00


	//----- nvinfo : EIATTR_KPARAM_INFO
	.align		4
.L_13:
        /*0028*/ 	.byte	0x04, 0x17
        /*002a*/ 	.short	(.L_15 - .L_14)
.L_14:
        /*002c*/ 	.word	0x00000000
        /*0030*/ 	.short	0x0008
        /*0032*/ 	.short	0x0030
        /*0034*/ 	.byte	0x00, 0xf0, 0x11, 0x00


	//----- nvinfo : EIATTR_KPARAM_INFO
	.align		4
.L_15:
        /*0038*/ 	.byte	0x04, 0x17
        /*003a*/ 	.short	(.L_17 - .L_16)
.L_16:
        /*003c*/ 	.word	0x00000000
        /*0040*/ 	.short	0x0007
        /*0042*/ 	.short	0x002c
        /*0044*/ 	.byte	0x00, 0xf0, 0x11, 0x00


	//----- nvinfo : EIATTR_KPARAM_INFO
	.align		4
.L_17:
        /*0048*/ 	.byte	0x04, 0x17
        /*004a*/ 	.short	(.L_19 - .L_18)
.L_18:
        /*004c*/ 	.word	0x00000000
        /*0050*/ 	.short	0x0006
        /*0052*/ 	.short	0x0028
        /*0054*/ 	.byte	0x00, 0xf0, 0x11, 0x00


	//----- nvinfo : EIATTR_KPARAM_INFO
	.align		4
.L_19:
        /*0058*/ 	.byte	0x04, 0x17
        /*005a*/ 	.short	(.L_21 - .L_20)
.L_20:
        /*005c*/ 	.word	0x00000000
        /*0060*/ 	.short	0x0005
        /*0062*/ 	.short	0x0024
        /*0064*/ 	.byte	0x00, 0xf0, 0x11, 0x00


	//----- nvinfo : EIATTR_KPARAM_INFO
	.align		4
.L_21:
        /*0068*/ 	.byte	0x04, 0x17
        /*006a*/ 	.short	(.L_23 - .L_22)
.L_22:
        /*006c*/ 	.word	0x00000000
        /*0070*/ 	.short	0x0004
        /*0072*/ 	.short	0x0020
        /*0074*/ 	.byte	0x00, 0xf0, 0x11, 0x00


	//----- nvinfo : EIATTR_KPARAM_INFO
	.align		4
.L_23:
        /*0078*/ 	.byte	0x04, 0x17
        /*007a*/ 	.short	(.L_25 - .L_24)
.L_24:
        /*007c*/ 	.word	0x00000000
        /*0080*/ 	.short	0x0003
        /*0082*/ 	.short	0x0018
        /*0084*/ 	.byte	0x00, 0xf5, 0x21, 0x00


	//----- nvinfo : EIATTR_KPARAM_INFO
	.align		4
.L_25:
        /*0088*/ 	.byte	0x04, 0x17
        /*008a*/ 	.short	(.L_27 - .L_26)
.L_26:
        /*008c*/ 	.word	0x00000000
        /*0090*/ 	.short	0x0002
        /*0092*/ 	.short	0x0010
        /*0094*/ 	.byte	0x00, 0xf5, 0x21, 0x00


	//----- nvinfo : EIATTR_KPARAM_INFO
	.align		4
.L_27:
        /*0098*/ 	.byte	0x04, 0x17
        /*009a*/ 	.short	(.L_29 - .L_28)
.L_28:
        /*009c*/ 	.word	0x00000000
        /*00a0*/ 	.short	0x0001
        /*00a2*/ 	.short	0x0008
        /*00a4*/ 	.byte	0x00, 0xf5, 0x21, 0x00


	//----- nvinfo : EIATTR_KPARAM_INFO
	.align		4
.L_29:
        /*00a8*/ 	.byte	0x04, 0x17
        /*00aa*/ 	.short	(.L_31 - .L_30)
.L_30:
        /*00ac*/ 	.word	0x00000000
        /*00b0*/ 	.short	0x0000
        /*00b2*/ 	.short	0x0000
        /*00b4*/ 	.byte	0x00, 0xf5, 0x21, 0x00


	//----- nvinfo : EIATTR_SPARSE_MMA_MASK
	.align		4
.L_31:
        /*00b8*/ 	.byte	0x03, 0x50
        /*00ba*/ 	.short	0x0000


	//----- nvinfo : EIATTR_MAXREG_COUNT
	.align		4
        /*00bc*/ 	.byte	0x03, 0x1b
        /*00be*/ 	.short	0x00ff


	//----- nvinfo : EIATTR_NUM_BARRIERS
	.align		4
        /*00c0*/ 	.byte	0x02, 0x4c
        /*00c2*/ 	.byte	0x01
	.zero		1


	//----- nvinfo : EIATTR_MERCURY_ISA_VERSION
	.align		4
        /*00c4*/ 	.byte	0x03, 0x5f
        /*00c6*/ 	.short	0x0101


	//----- nvinfo : EIATTR_VRC_CTA_INIT_COUNT
	.align		4
        /*00c8*/ 	.byte	0x02, 0x4a
	.zero		1
	.zero		1


	//----- nvinfo : EIATTR_EXIT_INSTR_OFFSETS
	.align		4
        /*00cc*/ 	.byte	0x04, 0x1c
        /*00ce*/ 	.short	(.L_33 - .L_32)


	//   ....[0]....
.L_32:
        /*00d0*/ 	.word	0x000042c0


	//   ....[1]....
        /*00d4*/ 	.word	0x00004c80


	//   ....[2]....
        /*00d8*/ 	.word	0x00005170


	//   ....[3]....
        /*00dc*/ 	.word	0x00005440


	//   ....[4]....
        /*00e0*/ 	.word	0x000055a0


	//----- nvinfo : EIATTR_CRS_STACK_SIZE
	.align		4
.L_33:
        /*00e4*/ 	.byte	0x04, 0x1e
        /*00e6*/ 	.short	(.L_35 - .L_34)
.L_34:
        /*00e8*/ 	.word	0x00000000


	//----- nvinfo : EIATTR_CBANK_PARAM_SIZE
	.align		4
.L_35:
        /*00ec*/ 	.byte	0x03, 0x19
        /*00ee*/ 	.short	0x003c


	//----- nvinfo : EIATTR_PARAM_CBANK
	.align		4
        /*00f0*/ 	.byte	0x04, 0x0a
        /*00f2*/ 	.short	(.L_37 - .L_36)
	.align		4
.L_36:
        /*00f4*/ 	.word	index@(.nv.constant0._Z11flash_attn2PfS_S_S_iiiiiif)
        /*00f8*/ 	.short	0x0380
        /*00fa*/ 	.short	0x003c


	//----- nvinfo : EIATTR_SW_WAR
	.align		4
.L_37:
        /*00fc*/ 	.byte	0x04, 0x36
        /*00fe*/ 	.short	(.L_39 - .L_38)
.L_38:
        /*0100*/ 	.word	0x00000008
.L_39:


//--------------------- .nv.callgraph             --------------------------
	.section	.nv.callgraph,"",@"SHT_CUDA_CALLGRAPH"
	.align	4
	.sectionentsize	8
	.align		4
        /*0000*/ 	.word	0x00000000
	.align		4
        /*0004*/ 	.word	0xffffffff
	.align		4
        /*0008*/ 	.word	0x00000000
	.align		4
        /*000c*/ 	.word	0xfffffffe
	.align		4
        /*0010*/ 	.word	0x00000000
	.align		4
        /*0014*/ 	.word	0xfffffffd
	.align		4
        /*0018*/ 	.word	0x00000000
	.align		4
        /*001c*/ 	.word	0xfffffffc


//--------------------- .text._Z11flash_attn2PfS_S_S_iiiiiif --------------------------
	.section	.text._Z11flash_attn2PfS_S_S_iiiiiif,"ax",@progbits
	.align	128
        .global         _Z11flash_attn2PfS_S_S_iiiiiif
        .type           _Z11flash_attn2PfS_S_S_iiiiiif,@function
        .size           _Z11flash_attn2PfS_S_S_iiiiiif,(.L_x_109 - _Z11flash_attn2PfS_S_S_iiiiiif)
        .other          _Z11flash_attn2PfS_S_S_iiiiiif,@"STO_CUDA_ENTRY STV_DEFAULT"
_Z11flash_attn2PfS_S_S_iiiiiif:
.text._Z11flash_attn2PfS_S_S_iiiiiif:
[----:B------:R-:W-:Y:S01]  /*0000*/  LDC R1, c[0x0][0x37c] ;  /* 0x0000df00ff017b82 */ /* 0x000fe20000000800 */
[----:B------:R-:W0:Y:S07]  /*0010*/  S2R R2, SR_TID.X ;  /* 0x0000000000027919 */ /* 0x000e2e0000002100 */
[----:B------:R-:W0:Y:S01]  /*0020*/  S2UR UR4, SR_CTAID.X ;  /* 0x00000000000479c3 */ /* 0x000e220000002500 */
[----:B------:R-:W1:Y:S01]  /*0030*/  LDCU.64 UR12, c[0x0][0x3a0] ;  /* 0x00007400ff0c77ac */ /* 0x000e620008000a00 */
[----:B------:R-:W-:Y:S01]  /*0040*/  BSSY.RECONVERGENT B0, `(.L_x_0) ;  /* 0x0000086000007945 */ /* 0x000fe20003800200 */
[----:B------:R-:W2:Y:S05]  /*0050*/  LDCU UR6, c[0x0][0x3ac] ;  /* 0x00007580ff0677ac */ /* 0x000eaa0008000800 */
[----:B------:R-:W3:Y:S01]  /*0060*/  S2UR UR16, SR_CTAID.Y ;  /* 0x00000000001079c3 */ /* 0x000ee20000002600 */
[----:B------:R-:W4:Y:S01]  /*0070*/  LDCU.64 UR14, c[0x0][0x358] ;  /* 0x00006b00ff0e77ac */ /* 0x000f220008000a00 */
[----:B-1----:R-:W-:Y:S01]  /*0080*/  ISETP.LT.AND P0, PT, RZ, UR13, PT ;  /* 0x0000000dff007c0c */ /* 0x002fe2000bf01270 */
[----:B------:R-:W-:-:S02]  /*0090*/  UIMAD UR7, UR13, UR12, URZ ;  /* 0x0000000c0d0772a4 */ /* 0x000fc4000f8e02ff */
[----:B------:R-:W-:Y:S02]  /*00a0*/  UIADD3 UR17, UPT, UPT, UR13, -0x1, URZ ;  /* 0xffffffff0d117890 */ /* 0x000fe4000fffe0ff */
[----:B--2---:R-:W-:Y:S01]  /*00b0*/  UIMAD UR6, UR6, UR13, URZ ;  /* 0x0000000d060672a4 */ /* 0x004fe2000f8e02ff */
[----:B0-----:R-:W-:Y:S01]  /*00c0*/  IADD3 R0, PT, PT, R2, UR4, RZ ;  /* 0x0000000402007c10 */ /* 0x001fe2000fffe0ff */
[----:B---3--:R-:W-:-:S03]  /*00d0*/  UIMAD UR7, UR7, UR16, URZ ;  /* 0x00000010070772a4 */ /* 0x008fc6000f8e02ff */
[----:B------:R-:W-:-:S13]  /*00e0*/  ISETP.LT.AND P0, PT, R0, UR12, P0 ;  /* 0x0000000c00007c0c */ /* 0x000fda0008701270 */
[----:B----4-:R-:W-:Y:S05]  /*00f0*/  @!P0 BRA `(.L_x_1) ;  /* 0x0000000400e88947 */ /* 0x010fea0003800000 */
[----:B------:R-:W-:Y:S01]  /*0100*/  UISETP.GE.U32.AND UP0, UPT, UR17, 0xf, UPT ;  /* 0x0000000f1100788c */ /* 0x000fe2000bf06070 */
[----:B------:R-:W-:Y:S01]  /*0110*/  MOV R5, UR7 ;  /* 0x0000000700057c02 */ /* 0x000fe20008000f00 */
[----:B------:R-:W-:Y:S01]  /*0120*/  HFMA2 R3, -RZ, RZ, 0, 0 ;  /* 0x00000000ff037431 */ /* 0x000fe200000001ff */
[----:B------:R-:W-:-:S03]  /*0130*/  ULOP3.LUT UR8, UR13, 0xf, URZ, 0xc0, !UPT ;  /* 0x0000000f0d087892 */ /* 0x000fc6000f8ec0ff */
[----:B------:R-:W-:Y:S01]  /*0140*/  IMAD R4, R0, UR13, R5 ;  /* 0x0000000d00047c24 */ /* 0x000fe2000f8e0205 */
[----:B------:R-:W-:Y:S02]  /*0150*/  UISETP.NE.AND UP1, UPT, UR8, URZ, UPT ;  /* 0x000000ff0800728c */ /* 0x000fe4000bf25270 */
[----:B------:R-:W-:Y:S09]  /*0160*/  BRA.U !UP0, `(.L_x_2) ;  /* 0x0000000108bc7547 */ /* 0x000ff2000b800000 */
[----:B------:R-:W0:Y:S01]  /*0170*/  S2UR UR5, SR_CgaCtaId ;  /* 0x00000000000579c3 */ /* 0x000e220000008800 */
[----:B------:R-:W-:Y:S01]  /*0180*/  ULOP3.LUT UR9, UR13, 0x7ffffff0, URZ, 0xc0, !UPT ;  /* 0x7ffffff00d097892 */ /* 0x000fe2000f8ec0ff */
[----:B------:R-:W-:-:S05]  /*0190*/  UMOV UR4, 0x400 ;  /* 0x0000040000047882 */ /* 0x000fca0000000000 */
[----:B------:R-:W-:Y:S01]  /*01a0*/  MOV R3, UR9 ;  /* 0x0000000900037c02 */ /* 0x000fe20008000f00 */
[----:B0-----:R-:W-:-:S03]  /*01b0*/  ULEA UR5, UR5, UR4, 0x18 ;  /* 0x0000000405057291 */ /* 0x001fc6000f8ec0ff */
[----:B------:R-:W-:-:S09]  /*01c0*/  UMOV UR4, URZ ;  /* 0x000000ff00047c82 */ /* 0x000fd20008000000 */
.L_x_3:
[----:B0-----:R-:W0:Y:S01]  /*01d0*/  LDC.64 R6, c[0x0][0x380] ;  /* 0x0000e000ff067b82 */ /* 0x001e220000000a00 */
[----:B------:R-:W-:-:S05]  /*01e0*/  IADD3 R5, PT, PT, R4, UR4, RZ ;  /* 0x0000000404057c10 */ /* 0x000fca000fffe0ff */
[----:B0-----:R-:W-:-:S05]  /*01f0*/  IMAD.WIDE R6, R5, 0x4, R6 ;  /* 0x0000000405067825 */ /* 0x001fca00078e0206 */
[----:B------:R-:W2:Y:S04]  /*0200*/  LDG.E R5, desc[UR14][R6.64] ;  /* 0x0000000e06057981 */ /* 0x000ea8000c1e1900 */
[----:B------:R-:W3:Y:S04]  /*0210*/  LDG.E R9, desc[UR14][R6.64+0x4] ;  /* 0x0000040e06097981 */ /* 0x000ee8000c1e1900 */
[----:B------:R-:W4:Y:S04]  /*0220*/  LDG.E R11, desc[UR14][R6.64+0x8] ;  /* 0x0000080e060b7981 */ /* 0x000f28000c1e1900 */
[----:B------:R-:W5:Y:S04]  /*0230*/  LDG.E R13, desc[UR14][R6.64+0xc] ;  /* 0x00000c0e060d7981 */ /* 0x000f68000c1e1900 */
        /* <DEDUP_REMOVED lines=11> */
[----:B------:R-:W5:Y:S01]  /*02f0*/  LDG.E R16, desc[UR14][R6.64+0x3c] ;  /* 0x00003c0e06107981 */ /* 0x000f62000c1e1900 */
[----:B------:R-:W-:Y:S01]  /*0300*/  MOV R8, UR4 ;  /* 0x0000000400087c02 */ /* 0x000fe20008000f00 */
[----:B------:R-:W-:-:S04]  /*0310*/  UIADD3 UR4, UPT, UPT, UR4, 0x10, URZ ;  /* 0x0000001004047890 */ /* 0x000fc8000fffe0ff */
[----:B------:R-:W-:Y:S02]  /*0320*/  IMAD R8, R2, UR13, R8 ;  /* 0x0000000d02087c24 */ /* 0x000fe4000f8e0208 */
[----:B------:R-:W-:-:S03]  /*0330*/  ISETP.NE.AND P1, PT, R3, UR4, PT ;  /* 0x0000000403007c0c */ /* 0x000fc6000bf25270 */
[----:B------:R-:W-:-:S05]  /*0340*/  LEA R8, R8, UR5, 0x2 ;  /* 0x0000000508087c11 */ /* 0x000fca000f8e10ff */
[----:B--2---:R0:W-:Y:S04]  /*0350*/  STS [R8], R5 ;  /* 0x0000000508007388 */ /* 0x0041e80000000800 */
[----:B---3--:R0:W-:Y:S04]  /*0360*/  STS [R8+0x4], R9 ;  /* 0x0000040908007388 */ /* 0x0081e80000000800 */
[----:B----4-:R0:W-:Y:S04]  /*0370*/  STS [R8+0x8], R11 ;  /* 0x0000080b08007388 */ /* 0x0101e80000000800 */
[----:B-----5:R0:W-:Y:S04]  /*0380*/  STS [R8+0xc], R13 ;  /* 0x00000c0d08007388 */ /* 0x0201e80000000800 */
[----:B------:R0:W-:Y:S04]  /*0390*/  STS [R8+0x10], R15 ;  /* 0x0000100f08007388 */ /* 0x0001e80000000800 */
        /* <DEDUP_REMOVED lines=10> */
[----:B------:R0:W-:Y:S01]  /*0440*/  STS [R8+0x3c], R16 ;  /* 0x00003c1008007388 */ /* 0x0001e20000000800 */
[----:B------:R-:W-:Y:S05]  /*0450*/  @P1 BRA `(.L_x_3) ;  /* 0xfffffffc005c1947 */ /* 0x000fea000383ffff */
.L_x_2:
[----:B------:R-:W-:Y:S05]  /*0460*/  BRA.U !UP1, `(.L_x_1) ;  /* 0x00000005090c7547 */ /* 0x000fea000b800000 */
[----:B------:R-:W-:Y:S02]  /*0470*/  UISETP.GE.U32.AND UP0, UPT, UR8, 0x8, UPT ;  /* 0x000000080800788c */ /* 0x000fe4000bf06070 */
[----:B------:R-:W-:-:S04]  /*0480*/  ULOP3.LUT UR9, UR13, 0x7, URZ, 0xc0, !UPT ;  /* 0x000000070d097892 */ /* 0x000fc8000f8ec0ff */
[----:B------:R-:W-:-:S03]  /*0490*/  UISETP.NE.AND UP1, UPT, UR9, URZ, UPT ;  /* 0x000000ff0900728c */ /* 0x000fc6000bf25270 */
[----:B------:R-:W-:Y:S08]  /*04a0*/  BRA.U !UP0, `(.L_x_4) ;  /* 0x0000000108647547 */ /* 0x000ff0000b800000 */
[----:B------:R-:W1:Y:S01]  /*04b0*/  LDC.64 R6, c[0x0][0x380] ;  /* 0x0000e000ff067b82 */ /* 0x000e620000000a00 */
[----:B0-----:R-:W-:-:S05]  /*04c0*/  IADD3 R5, PT, PT, R4, R3, RZ ;  /* 0x0000000304057210 */ /* 0x001fca0007ffe0ff */
[----:B-1----:R-:W-:-:S05]  /*04d0*/  IMAD.WIDE R6, R5, 0x4, R6 ;  /* 0x0000000405067825 */ /* 0x002fca00078e0206 */
[----:B------:R-:W2:Y:S04]  /*04e0*/  LDG.E R5, desc[UR14][R6.64] ;  /* 0x0000000e06057981 */ /* 0x000ea8000c1e1900 */
[----:B------:R-:W3:Y:S04]  /*04f0*/  LDG.E R9, desc[UR14][R6.64+0x4] ;  /* 0x0000040e06097981 */ /* 0x000ee8000c1e1900 */
[----:B------:R-:W4:Y:S04]  /*0500*/  LDG.E R11, desc[UR14][R6.64+0x8] ;  /* 0x0000080e060b7981 */ /* 0x000f28000c1e1900 */
[----:B------:R-:W5:Y:S04]  /*0510*/  LDG.E R13, desc[UR14][R6.64+0xc] ;  /* 0x00000c0e060d7981 */ /* 0x000f68000c1e1900 */
[----:B------:R-:W5:Y:S04]  /*0520*/  LDG.E R15, desc[UR14][R6.64+0x10] ;  /* 0x0000100e060f7981 */ /* 0x000f68000c1e1900 */
[----:B------:R-:W5:Y:S04]  /*0530*/  LDG.E R17, desc[UR14][R6.64+0x14] ;  /* 0x0000140e06117981 */ /* 0x000f68000c1e1900 */
[----:B------:R-:W5:Y:S04]  /*0540*/  LDG.E R19, desc[UR14][R6.64+0x18] ;  /* 0x0000180e06137981 */ /* 0x000f68000c1e1900 */
[----:B------:R-:W5:Y:S01]  /*0550*/  LDG.E R21, desc[UR14][R6.64+0x1c] ;  /* 0x00001c0e06157981 */ /* 0x000f62000c1e1900 */
[----:B------:R-:W0:Y:S01]  /*0560*/  S2UR UR5, SR_CgaCtaId ;  /* 0x00000000000579c3 */ /* 0x000e220000008800 */
[----:B------:R-:W-:Y:S01]  /*0570*/  UMOV UR4, 0x400 ;  /* 0x0000040000047882 */ /* 0x000fe20000000000 */
[----:B------:R-:W-:Y:S01]  /*0580*/  IMAD R8, R2, UR13, R3 ;  /* 0x0000000d02087c24 */ /* 0x000fe2000f8e0203 */
[----:B------:R-:W-:Y:S01]  /*0590*/  IADD3 R3, PT, PT, R3, 0x8, RZ ;  /* 0x0000000803037810 */ /* 0x000fe20007ffe0ff */
[----:B0-----:R-:W-:-:S06]  /*05a0*/  ULEA UR4, UR5, UR4, 0x18 ;  /* 0x0000000405047291 */ /* 0x001fcc000f8ec0ff */
        /* <DEDUP_REMOVED lines=8> */
[----:B------:R1:W-:Y:S02]  /*0630*/  STS [R8+0x1c], R21 ;  /* 0x00001c1508007388 */ /* 0x0003e40000000800 */
.L_x_4:
[----:B------:R-:W-:Y:S05]  /*0640*/  BRA.U !UP1, `(.L_x_1) ;  /* 0x0000000109947547 */ /* 0x000fea000b800000 */
[----:B------:R-:W-:Y:S02]  /*0650*/  UISETP.GE.U32.AND UP0, UPT, UR9, 0x4, UPT ;  /* 0x000000040900788c */ /* 0x000fe4000bf06070 */
[----:B------:R-:W-:-:S04]  /*0660*/  ULOP3.LUT UR8, UR13, 0x3, URZ, 0xc0, !UPT ;  /* 0x000000030d087892 */ /* 0x000fc8000f8ec0ff */
[----:B------:R-:W-:-:S03]  /*0670*/  UISETP.NE.AND UP1, UPT, UR8, URZ, UPT ;  /* 0x000000ff0800728c */ /* 0x000fc6000bf25270 */
[----:B------:R-:W-:Y:S08]  /*0680*/  BRA.U !UP0, `(.L_x_5) ;  /* 0x0000000108447547 */ /* 0x000ff0000b800000 */
[----:B------:R-:W2:Y:S01]  /*0690*/  LDC.64 R6, c[0x0][0x380] ;  /* 0x0000e000ff067b82 */ /* 0x000ea20000000a00 */
[----:B01----:R-:W-:-:S05]  /*06a0*/  IADD3 R5, PT, PT, R4, R3, RZ ;  /* 0x0000000304057210 */ /* 0x003fca0007ffe0ff */
[----:B--2---:R-:W-:-:S05]  /*06b0*/  IMAD.WIDE R6, R5, 0x4, R6 ;  /* 0x0000000405067825 */ /* 0x004fca00078e0206 */
[----:B------:R-:W2:Y:S04]  /*06c0*/  LDG.E R5, desc[UR14][R6.64] ;  /* 0x0000000e06057981 */ /* 0x000ea8000c1e1900 */
[----:B------:R-:W3:Y:S04]  /*06d0*/  LDG.E R9, desc[UR14][R6.64+0x4] ;  /* 0x0000040e06097981 */ /* 0x000ee8000c1e1900 */
[----:B------:R-:W4:Y:S04]  /*06e0*/  LDG.E R11, desc[UR14][R6.64+0x8] ;  /* 0x0000080e060b7981 */ /* 0x000f28000c1e1900 */
        /* <DEDUP_REMOVED lines=10> */
[----:B-----5:R2:W-:Y:S02]  /*0790*/  STS [R8+0xc], R13 ;  /* 0x00000c0d08007388 */ /* 0x0205e40000000800 */
.L_x_5:
[----:B------:R-:W-:Y:S05]  /*07a0*/  BRA.U !UP1, `(.L_x_1) ;  /* 0x00000001093c7547 */ /* 0x000fea000b800000 */
[----:B------:R-:W3:Y:S01]  /*07b0*/  S2UR UR5, SR_CgaCtaId ;  /* 0x00000000000579c3 */ /* 0x000ee20000008800 */
[----:B------:R-:W-:-:S07]  /*07c0*/  UMOV UR4, 0x400 ;  /* 0x0000040000047882 */ /* 0x000fce0000000000 */
[----:B012---:R-:W0:Y:S01]  /*07d0*/  LDC.64 R8, c[0x0][0x380] ;  /* 0x0000e000ff087b82 */ /* 0x007e220000000a00 */
[----:B---3--:R-:W-:-:S03]  /*07e0*/  ULEA UR5, UR5, UR4, 0x18 ;  /* 0x0000000405057291 */ /* 0x008fc6000f8ec0ff */
[----:B------:R-:W-:-:S09]  /*07f0*/  UMOV UR4, URZ ;  /* 0x000000ff00047c82 */ /* 0x000fd20008000000 */
.L_x_6:
[----:B------:R-:W-:-:S05]  /*0800*/  IADD3 R7, PT, PT, R4, R3, RZ ;  /* 0x0000000304077210 */ /* 0x000fca0007ffe0ff */
[----:B0--3--:R-:W-:-:S06]  /*0810*/  IMAD.WIDE R6, R7, 0x4, R8 ;  /* 0x0000000407067825 */ /* 0x009fcc00078e0208 */
[----:B------:R-:W2:Y:S01]  /*0820*/  LDG.E R6, desc[UR14][R6.64] ;  /* 0x0000000e06067981 */ /* 0x000ea2000c1e1900 */
[----:B------:R-:W-:Y:S01]  /*0830*/  IMAD R5, R2, UR13, R3 ;  /* 0x0000000d02057c24 */ /* 0x000fe2000f8e0203 */
[----:B------:R-:W-:Y:S01]  /*0840*/  UIADD3 UR4, UPT, UPT, UR4, 0x1, URZ ;  /* 0x0000000104047890 */ /* 0x000fe2000fffe0ff */
[----:B------:R-:W-:-:S03]  /*0850*/  IADD3 R3, PT, PT, R3, 0x1, RZ ;  /* 0x0000000103037810 */ /* 0x000fc60007ffe0ff */
[----:B------:R-:W-:Y:S01]  /*0860*/  LEA R5, R5, UR5, 0x2 ;  /* 0x0000000505057c11 */ /* 0x000fe2000f8e10ff */
[----:B------:R-:W-:-:S04]  /*0870*/  UISETP.NE.AND UP0, UPT, UR4, UR8, UPT ;  /* 0x000000080400728c */ /* 0x000fc8000bf05270 */
[----:B--2---:R3:W-:Y:S05]  /*0880*/  STS [R5], R6 ;  /* 0x0000000605007388 */ /* 0x0047ea0000000800 */
[----:B------:R-:W-:Y:S05]  /*0890*/  BRA.U UP0, `(.L_x_6) ;  /* 0xfffffffd00d87547 */ /* 0x000fea000b83ffff */
.L_x_1:
[----:B------:R-:W-:Y:S05]  /*08a0*/  BSYNC.RECONVERGENT B0 ;  /* 0x0000000000007941 */ /* 0x000fea0003800200 */
.L_x_0:
[----:B------:R-:W4:Y:S01]  /*08b0*/  S2UR UR5, SR_CgaCtaId ;  /* 0x00000000000579c3 */ /* 0x000f220000008800 */
[----:B------:R-:W5:Y:S01]  /*08c0*/  LDCU UR10, c[0x0][0x3b0] ;  /* 0x00007600ff0a77ac */ /* 0x000f620008000800 */
[----:B------:R-:W-:Y:S01]  /*08d0*/  HFMA2 R3, -RZ, RZ, 0, 0 ;  /* 0x00000000ff037431 */ /* 0x000fe200000001ff */
[----:B------:R-:W0:Y:S01]  /*08e0*/  LDCU UR12, c[0x0][0x3b4] ;  /* 0x00007680ff0c77ac */ /* 0x000e220008000800 */
[----:B------:R-:W-:Y:S01]  /*08f0*/  UMOV UR4, 0x400 ;  /* 0x0000040000047882 */ /* 0x000fe20000000000 */
[----:B-----5:R-:W-:Y:S02]  /*0900*/  UISETP.GE.AND UP0, UPT, UR10, 0x1, UPT ;  /* 0x000000010a00788c */ /* 0x020fe4000bf06270 */
[----:B0-----:R-:W-:Y:S02]  /*0910*/  UIMAD UR8, UR13, UR12, URZ ;  /* 0x0000000c0d0872a4 */ /* 0x001fe4000f8e02ff */
[----:B----4-:R-:W-:-:S04]  /*0920*/  ULEA UR4, UR5, UR4, 0x18 ;  /* 0x0000000405047291 */ /* 0x010fc8000f8ec0ff */
[----:B------:R-:W-:-:S04]  /*0930*/  ULEA UR9, UR6, UR4, 0x2 ;  /* 0x0000000406097291 */ /* 0x000fc8000f8e10ff */
[----:B------:R-:W-:-:S04]  /*0940*/  ULEA UR18, UR8, UR9, 0x2 ;  /* 0x0000000908127291 */ /* 0x000fc8000f8e10ff */
[----:B------:R-:W-:Y:S01]  /*0950*/  ULEA UR8, UR8, UR18, 0x2 ;  /* 0x0000001208087291 */ /* 0x000fe2000f8e10ff */
[----:B------:R-:W-:Y:S06]  /*0960*/  BAR.SYNC.DEFER_BLOCKING 0x0 ;  /* 0x0000000000007b1d */ /* 0x000fec0000010000 */
[----:B------:R-:W-:Y:S05]  /*0970*/  BRA.U !UP0, `(.L_x_7) ;  /* 0x0000003908487547 */ /* 0x000fea000b800000 */
[----:B------:R-:W-:Y:S01]  /*0980*/  UISETP.LT.AND UP0, UPT, UR13, UR12, UPT ;  /* 0x0000000c0d00728c */ /* 0x000fe2000bf01270 */
[----:B------:R-:W-:Y:S01]  /*0990*/  MOV R3, UR7 ;  /* 0x0000000700037c02 */ /* 0x000fe20008000f00 */
[----:B------:R-:W-:Y:S01]  /*09a0*/  ULOP3.LUT UR5, UR13, 0x7ffffff0, URZ, 0xc0, !UPT ;  /* 0x7ffffff00d057892 */ /* 0x000fe2000f8ec0ff */
[----:B------:R-:W-:Y:S01]  /*09b0*/  MOV R4, 0xff800000 ;  /* 0xff80000000047802 */ /* 0x000fe20000000f00 */
[----:B------:R-:W-:Y:S02]  /*09c0*/  USEL UR4, UR13, UR12, UP0 ;  /* 0x0000000c0d047287 */ /* 0x000fe40008000000 */
[----:B------:R-:W-:Y:S01]  /*09d0*/  IMAD R0, R0, UR13, R3 ;  /* 0x0000000d00007c24 */ /* 0x000fe2000f8e0203 */
[----:B------:R-:W-:Y:S01]  /*09e0*/  MOV R3, RZ ;  /* 0x000000ff00037202 */ /* 0x000fe20000000f00 */
[----:B------:R-:W-:Y:S01]  /*09f0*/  UISETP.GE.AND UP0, UPT, UR4, 0x1, UPT ;  /* 0x000000010400788c */ /* 0x000fe2000bf06270 */
[----:B-123--:R-:W-:Y:S01]  /*0a00*/  MOV R5, UR5 ;  /* 0x0000000500057c02 */ /* 0x00efe20008000f00 */
[----:B------:R-:W-:-:S02]  /*0a10*/  ULEA UR19, UR6, UR8, 0x2 ;  /* 0x0000000806137291 */ /* 0x000fc4000f8e10ff */
[----:B------:R-:W-:Y:S02]  /*0a20*/  ULOP3.LUT UR24, UR13, 0x7, URZ, 0xc0, !UPT ;  /* 0x000000070d187892 */ /* 0x000fe4000f8ec0ff */
[----:B------:R-:W-:Y:S02]  /*0a30*/  ULOP3.LUT UR20, UR12, 0x7, URZ, 0xc0, !UPT ;  /* 0x000000070c147892 */ /* 0x000fe4000f8ec0ff */
[----:B------:R-:W-:Y:S02]  /*0a40*/  ULOP3.LUT UR21, UR12, 0x3, URZ, 0xc0, !UPT ;  /* 0x000000030c157892 */ /* 0x000fe4000f8ec0ff */
[----:B------:R-:W-:Y:S02]  /*0a50*/  ULOP3.LUT UR25, UR13, 0x3, URZ, 0xc0, !UPT ;  /* 0x000000030d197892 */ /* 0x000fe4000f8ec0ff */
[----:B------:R-:W-:Y:S02]  /*0a60*/  ULOP3.LUT UR22, UR12, 0x1, URZ, 0xc0, !UPT ;  /* 0x000000010c167892 */ /* 0x000fe4000f8ec0ff */
[----:B------:R-:W-:-:S02]  /*0a70*/  ULOP3.LUT UR23, UR13, 0x7ffffff8, URZ, 0xc0, !UPT ;  /* 0x7ffffff80d177892 */ /* 0x000fc4000f8ec0ff */
[----:B------:R-:W-:Y:S01]  /*0a80*/  ULOP3.LUT UR10, UR12, 0x7ffffffc, URZ, 0xc0, !UPT ;  /* 0x7ffffffc0c0a7892 */ /* 0x000fe2000f8ec0ff */
[----:B------:R-:W-:-:S11]  /*0a90*/  UMOV UR4, URZ ;  /* 0x000000ff00047c82 */ /* 0x000fd60008000000 */
.L_x_62:
[----:B0-----:R-:W0:Y:S01]  /*0aa0*/  LDCU.64 UR26, c[0x0][0x3a0] ;  /* 0x00007400ff1a77ac */ /* 0x001e220008000a00 */
[----:B-1234-:R-:W-:Y:S01]  /*0ab0*/  IADD3 R6, PT, PT, R2, UR4, RZ ;  /* 0x0000000402067c10 */ /* 0x01efe2000fffe0ff */
[----:B------:R-:W-:Y:S01]  /*0ac0*/  BSSY.RECONVERGENT B0, `(.L_x_8) ;  /* 0x0000082000007945 */ /* 0x000fe20003800200 */
[----:B------:R-:W1:Y:S01]  /*0ad0*/  LDCU UR5, c[0x0][0x3b0] ;  /* 0x00007600ff0577ac */ /* 0x000e620008000800 */
[----:B------:R-:W-:Y:S01]  /*0ae0*/  UIADD3 UR4, UPT, UPT, UR4, 0x1, URZ ;  /* 0x0000000104047890 */ /* 0x000fe2000fffe0ff */
[----:B0-----:R-:W-:-:S04]  /*0af0*/  ISETP.LT.AND P1, PT, RZ, UR27, PT ;  /* 0x0000001bff007c0c */ /* 0x001fc8000bf21270 */
[----:B------:R-:W-:Y:S01]  /*0b00*/  ISETP.LT.AND P1, PT, R6, UR26, P1 ;  /* 0x0000001a06007c0c */ /* 0x000fe20008f21270 */
[----:B-1----:R-:W-:-:S12]  /*0b10*/  UISETP.NE.AND UP1, UPT, UR4, UR5, UPT ;  /* 0x000000050400728c */ /* 0x002fd8000bf25270 */
[----:B------:R-:W-:Y:S05]  /*0b20*/  @!P1 BRA `(.L_x_9) ;  /* 0x0000000400ec9947 */ /* 0x000fea0003800000 */
[----:B------:R-:W0:Y:S01]  /*0b30*/  LDC.64 R8, c[0x0][0x3a0] ;  /* 0x0000e800ff087b82 */ /* 0x000e220000000a00 */
[----:B------:R-:W-:Y:S01]  /*0b40*/  UISETP.GE.U32.AND UP2, UPT, UR17, 0xf, UPT ;  /* 0x0000000f1100788c */ /* 0x000fe2000bf46070 */
[----:B0-----:R-:W-:-:S04]  /*0b50*/  IMAD R8, R9, R8, RZ ;  /* 0x0000000809087224 */ /* 0x001fc800078e02ff */
[----:B------:R-:W-:Y:S01]  /*0b60*/  IMAD R7, R8, UR16, RZ ;  /* 0x0000001008077c24 */ /* 0x000fe2000f8e02ff */
[----:B------:R-:W-:-:S03]  /*0b70*/  MOV R8, RZ ;  /* 0x000000ff00087202 */ /* 0x000fc60000000f00 */
[----:B------:R-:W-:Y:S01]  /*0b80*/  IMAD R7, R6, UR27, R7 ;  /* 0x0000001b06077c24 */ /* 0x000fe2000f8e0207 */
[----:B------:R-:W-:Y:S06]  /*0b90*/  BRA.U !UP2, `(.L_x_10) ;  /* 0x000000010ad07547 */ /* 0x000fec000b800000 */
[----:B------:R-:W0:Y:S01]  /*0ba0*/  S2UR UR11, SR_CgaCtaId ;  /* 0x00000000000b79c3 */ /* 0x000e220000008800 */
[----:B------:R-:W1:Y:S01]  /*0bb0*/  LDCU UR12, c[0x0][0x3ac] ;  /* 0x00007580ff0c77ac */ /* 0x000e620008000800 */
[----:B------:R-:W-:Y:S01]  /*0bc0*/  MOV R12, R7 ;  /* 0x00000007000c7202 */ /* 0x000fe20000000f00 */
[----:B------:R-:W-:Y:S01]  /*0bd0*/  UMOV UR5, 0x400 ;  /* 0x0000040000057882 */ /* 0x000fe20000000000 */
[----:B-1----:R-:W-:Y:S01]  /*0be0*/  IADD3 R5, PT, PT, R2, UR12, RZ ;  /* 0x0000000c02057c10 */ /* 0x002fe2000fffe0ff */
[----:B------:R-:W-:-:S03]  /*0bf0*/  ULOP3.LUT UR12, UR27, 0x7ffffff0, URZ, 0xc0, !UPT ;  /* 0x7ffffff01b0c7892 */ /* 0x000fc6000f8ec0ff */
[----:B------:R-:W-:Y:S01]  /*0c00*/  SHF.L.U32 R8, R5, 0x2, RZ ;  /* 0x0000000205087819 */ /* 0x000fe200000006ff */
[----:B0-----:R-:W-:Y:S02]  /*0c10*/  ULEA UR5, UR11, UR5, 0x18 ;  /* 0x000000050b057291 */ /* 0x001fe4000f8ec0ff */
[----:B------:R-:W-:-:S04]  /*0c20*/  MOV R5, UR12 ;  /* 0x0000000c00057c02 */ /* 0x000fc80008000f00 */
[----:B------:R-:W-:Y:S01]  /*0c30*/  IMAD R8, R8, R9, UR5 ;  /* 0x0000000508087e24 */ /* 0x000fe2000f8e0209 */
[----:B------:R-:W-:-:S04]  /*0c40*/  IADD3 R13, PT, PT, -R5, RZ, RZ ;  /* 0x000000ff050d7210 */ /* 0x000fc80007ffe1ff */
[----:B------:R-:W-:-:S07]  /*0c50*/  IADD3 R8, PT, PT, R8, 0x20, RZ ;  /* 0x0000002008087810 */ /* 0x000fce0007ffe0ff */
.L_x_11:
[----:B------:R-:W0:Y:S02]  /*0c60*/  LDC.64 R10, c[0x0][0x388] ;  /* 0x0000e200ff0a7b82 */ /* 0x000e240000000a00 */
        /* <DEDUP_REMOVED lines=15> */
[----:B--2---:R0:W-:Y:S04]  /*0d60*/  STS [R8+-0x20], R15 ;  /* 0xffffe00f08007388 */ /* 0x0041e80000000800 */
[----:B---3--:R1:W-:Y:S04]  /*0d70*/  STS [R8+-0x1c], R17 ;  /* 0xffffe41108007388 */ /* 0x0083e80000000800 */
[----:B0-----:R-:W2:Y:S04]  /*0d80*/  LDG.E R15, desc[UR14][R10.64+0x30] ;  /* 0x0000300e0a0f7981 */ /* 0x001ea8000c1e1900 */
[----:B-1----:R-:W3:Y:S01]  /*0d90*/  LDG.E R17, desc[UR14][R10.64+0x34] ;  /* 0x0000340e0a117981 */ /* 0x002ee2000c1e1900 */
[----:B------:R-:W-:-:S04]  /*0da0*/  IADD3 R13, PT, PT, R13, 0x10, RZ ;  /* 0x000000100d0d7810 */ /* 0x000fc80007ffe0ff */
[----:B------:R-:W-:Y:S01]  /*0db0*/  ISETP.NE.AND P2, PT, R13, RZ, PT ;  /* 0x000000ff0d00720c */ /* 0x000fe20003f45270 */
[----:B----4-:R-:W-:Y:S01]  /*0dc0*/  STS [R8+-0x18], R19 ;  /* 0xffffe81308007388 */ /* 0x010fe20000000800 */
[----:B------:R-:W-:-:S03]  /*0dd0*/  IADD3 R12, PT, PT, R12, 0x10, RZ ;  /* 0x000000100c0c7810 */ /* 0x000fc60007ffe0ff */
[----:B-----5:R-:W-:Y:S04]  /*0de0*/  STS [R8+-0x14], R21 ;  /* 0xffffec1508007388 */ /* 0x020fe80000000800 */
[----:B------:R-:W-:Y:S04]  /*0df0*/  STS [R8+-0x10], R23 ;  /* 0xfffff01708007388 */ /* 0x000fe80000000800 */
[----:B------:R-:W-:Y:S04]  /*0e00*/  STS [R8+-0xc], R25 ;  /* 0xfffff41908007388 */ /* 0x000fe80000000800 */
[----:B------:R-:W-:Y:S04]  /*0e10*/  STS [R8+-0x8], R27 ;  /* 0xfffff81b08007388 */ /* 0x000fe80000000800 */
[----:B------:R-:W-:Y:S04]  /*0e20*/  STS [R8+-0x4], R29 ;  /* 0xfffffc1d08007388 */ /* 0x000fe80000000800 */
[----:B------:R-:W-:Y:S04]  /*0e30*/  STS [R8], R14 ;  /* 0x0000000e08007388 */ /* 0x000fe80000000800 */
[----:B------:R-:W-:Y:S04]  /*0e40*/  STS [R8+0x4], R16 ;  /* 0x0000041008007388 */ /* 0x000fe80000000800 */
[----:B------:R-:W-:Y:S04]  /*0e50*/  STS [R8+0x8], R18 ;  /* 0x0000081208007388 */ /* 0x000fe80000000800 */
[----:B------:R-:W-:Y:S04]  /*0e60*/  STS [R8+0xc], R20 ;  /* 0x00000c1408007388 */ /* 0x000fe80000000800 */
[----:B------:R-:W-:Y:S04]  /*0e70*/  STS [R8+0x18], R22 ;  /* 0x0000181608007388 */ /* 0x000fe80000000800 */
[----:B------:R-:W-:Y:S04]  /*0e80*/  STS [R8+0x1c], R24 ;  /* 0x00001c1808007388 */ /* 0x000fe80000000800 */
[----:B--2---:R-:W-:Y:S04]  /*0e90*/  STS [R8+0x10], R15 ;  /* 0x0000100f08007388 */ /* 0x004fe80000000800 */
[----:B---3--:R0:W-:Y:S02]  /*0ea0*/  STS [R8+0x14], R17 ;  /* 0x0000141108007388 */ /* 0x0081e40000000800 */
[----:B0-----:R-:W-:Y:S01]  /*0eb0*/  IADD3 R8, PT, PT, R8, 0x40, RZ ;  /* 0x0000004008087810 */ /* 0x001fe20007ffe0ff */
[----:B------:R-:W-:Y:S06]  /*0ec0*/  @P2 BRA `(.L_x_11) ;  /* 0xfffffffc00642947 */ /* 0x000fec000383ffff */
[----:B------:R-:W-:-:S07]  /*0ed0*/  MOV R8, R5 ;  /* 0x0000000500087202 */ /* 0x000fce0000000f00 */
.L_x_10:
[----:B------:R-:W-:-:S04]  /*0ee0*/  LOP3.LUT R9, R9, 0xf, RZ, 0xc0, !PT ;  /* 0x0000000f09097812 */ /* 0x000fc800078ec0ff */
[----:B------:R-:W-:-:S13]  /*0ef0*/  ISETP.NE.AND P2, PT, R9, RZ, PT ;  /* 0x000000ff0900720c */ /* 0x000fda0003f45270 */
[----:B------:R-:W-:Y:S05]  /*0f00*/  @!P2 BRA `(.L_x_9) ;  /* 0x0000000000f4a947 */ /* 0x000fea0003800000 */
[----:B------:R-:W-:Y:S01]  /*0f10*/  IADD3 R9, PT, PT, R9, -0x1, RZ ;  /* 0xffffffff09097810 */ /* 0x000fe20007ffe0ff */
[----:B------:R-:W-:-:S03]  /*0f20*/  UISETP.NE.AND UP2, UPT, UR24, URZ, UPT ;  /* 0x000000ff1800728c */ /* 0x000fc6000bf45270 */
[----:B------:R-:W-:-:S13]  /*0f30*/  ISETP.GE.U32.AND P2, PT, R9, 0x7, PT ;  /* 0x000000070900780c */ /* 0x000fda0003f46070 */
[----:B------:R-:W-:Y:S05]  /*0f40*/  @!P2 BRA `(.L_x_12) ;  /* 0x000000000058a947 */ /* 0x000fea0003800000 */
[----:B------:R-:W0:Y:S01]  /*0f50*/  LDC.64 R10, c[0x0][0x388] ;  /* 0x0000e200ff0a7b82 */ /* 0x000e220000000a00 */
[----:B------:R-:W-:-:S05]  /*0f60*/  IADD3 R9, PT, PT, R7, R8, RZ ;  /* 0x0000000807097210 */ /* 0x000fca0007ffe0ff */
        /* <DEDUP_REMOVED lines=9> */
[----:B------:R-:W-:Y:S01]  /*1000*/  IMAD R12, R2, UR27, R8 ;  /* 0x0000001b020c7c24 */ /* 0x000fe2000f8e0208 */
[----:B------:R-:W-:-:S04]  /*1010*/  IADD3 R8, PT, PT, R8, 0x8, RZ ;  /* 0x0000000808087810 */ /* 0x000fc80007ffe0ff */
        /* <DEDUP_REMOVED lines=9> */
.L_x_12:
[----:B------:R-:W-:Y:S05]  /*10b0*/  BRA.U !UP2, `(.L_x_9) ;  /* 0x000000010a887547 */ /* 0x000fea000b800000 */
[----:B------:R-:W-:Y:S02]  /*10c0*/  UIADD3 UR5, UPT, UPT, UR24, -0x1, URZ ;  /* 0xffffffff18057890 */ /* 0x000fe4000fffe0ff */
[----:B------:R-:W-:Y:S02]  /*10d0*/  UISETP.NE.AND UP3, UPT, UR25, URZ, UPT ;  /* 0x000000ff1900728c */ /* 0x000fe4000bf65270 */
[----:B------:R-:W-:-:S09]  /*10e0*/  UISETP.GE.U32.AND UP2, UPT, UR5, 0x3, UPT ;  /* 0x000000030500788c */ /* 0x000fd2000bf46070 */
[----:B------:R-:W-:Y:S05]  /*10f0*/  BRA.U !UP2, `(.L_x_13) ;  /* 0x000000010a387547 */ /* 0x000fea000b800000 */
[----:B------:R-:W1:Y:S01]  /*1100*/  LDC.64 R10, c[0x0][0x388] ;  /* 0x0000e200ff0a7b82 */ /* 0x000e620000000a00 */
[----:B0-----:R-:W-:-:S05]  /*1110*/  IADD3 R9, PT, PT, R7, R8, RZ ;  /* 0x0000000807097210 */ /* 0x001fca0007ffe0ff */
[----:B-1----:R-:W-:-:S05]  /*1120*/  IMAD.WIDE R10, R9, 0x4, R10 ;  /* 0x00000004090a7825 */ /* 0x002fca00078e020a */
[----:B------:R-:W2:Y:S04]  /*1130*/  LDG.E R9, desc[UR14][R10.64] ;  /* 0x0000000e0a097981 */ /* 0x000ea8000c1e1900 */
[----:B------:R-:W3:Y:S04]  /*1140*/  LDG.E R13, desc[UR14][R10.64+0x4] ;  /* 0x0000040e0a0d7981 */ /* 0x000ee8000c1e1900 */
[----:B------:R-:W4:Y:S04]  /*1150*/  LDG.E R15, desc[UR14][R10.64+0x8] ;  /* 0x0000080e0a0f7981 */ /* 0x000f28000c1e1900 */
[----:B------:R-:W5:Y:S01]  /*1160*/  LDG.E R17, desc[UR14][R10.64+0xc] ;  /* 0x00000c0e0a117981 */ /* 0x000f62000c1e1900 */
[----:B------:R-:W-:Y:S01]  /*1170*/  IMAD R12, R2, UR27, R8 ;  /* 0x0000001b020c7c24 */ /* 0x000fe2000f8e0208 */
[----:B------:R-:W-:-:S04]  /*1180*/  IADD3 R8, PT, PT, R8, 0x4, RZ ;  /* 0x0000000408087810 */ /* 0x000fc80007ffe0ff */
[----:B------:R-:W-:-:S05]  /*1190*/  LEA R12, R12, UR9, 0x2 ;  /* 0x000000090c0c7c11 */ /* 0x000fca000f8e10ff */
[----:B--2---:R1:W-:Y:S04]  /*11a0*/  STS [R12], R9 ;  /* 0x000000090c007388 */ /* 0x0043e80000000800 */
[----:B---3--:R1:W-:Y:S04]  /*11b0*/  STS [R12+0x4], R13 ;  /* 0x0000040d0c007388 */ /* 0x0083e80000000800 */
[----:B----4-:R1:W-:Y:S04]  /*11c0*/  STS [R12+0x8], R15 ;  /* 0x0000080f0c007388 */ /* 0x0103e80000000800 */
[----:B-----5:R1:W-:Y:S02]  /*11d0*/  STS [R12+0xc], R17 ;  /* 0x00000c110c007388 */ /* 0x0203e40000000800 */
.L_x_13:
[----:B------:R-:W-:Y:S05]  /*11e0*/  BRA.U !UP3, `(.L_x_9) ;  /* 0x000000010b3c7547 */ /* 0x000fea000b800000 */
[----:B------:R-:W2:Y:S01]  /*11f0*/  LDC.64 R10, c[0x0][0x388] ;  /* 0x0000e200ff0a7b82 */ /* 0x000ea20000000a00 */
[----:B------:R-:W-:-:S05]  /*1200*/  IADD3 R7, PT, PT, R7, R8, RZ ;  /* 0x0000000807077210 */ /* 0x000fca0007ffe0ff */
[----:B--2---:R-:W-:-:S05]  /*1210*/  IMAD.WIDE R10, R7, 0x4, R10 ;  /* 0x00000004070a7825 */ /* 0x004fca00078e020a */
[----:B------:R-:W2:Y:S01]  /*1220*/  LDG.E R7, desc[UR14][R10.64] ;  /* 0x0000000e0a077981 */ /* 0x000ea2000c1e1900 */
[----:B------:R-:W-:Y:S01]  /*1230*/  IMAD R8, R2, UR27, R8 ;  /* 0x0000001b02087c24 */ /* 0x000fe2000f8e0208 */
[----:B------:R-:W-:-:S04]  /*1240*/  UISETP.NE.AND UP2, UPT, UR25, 0x1, UPT ;  /* 0x000000011900788c */ /* 0x000fc8000bf45270 */
[----:B01----:R-:W-:-:S05]  /*1250*/  LEA R12, R8, UR9, 0x2 ;  /* 0x00000009080c7c11 */ /* 0x003fca000f8e10ff */
[----:B--2---:R2:W-:Y:S01]  /*1260*/  STS [R12], R7 ;  /* 0x000000070c007388 */ /* 0x0045e20000000800 */
[----:B------:R-:W-:Y:S05]  /*1270*/  BRA.U !UP2, `(.L_x_9) ;  /* 0x000000010a187547 */ /* 0x000fea000b800000 */
[----:B------:R-:W-:Y:S01]  /*1280*/  UISETP.NE.AND UP2, UPT, UR25, 0x2, UPT ;  /* 0x000000021900788c */ /* 0x000fe2000bf45270 */
[----:B--2---:R-:W2:Y:S05]  /*1290*/  LDG.E R7, desc[UR14][R10.64+0x4] ;  /* 0x0000040e0a077981 */ /* 0x004eaa000c1e1900 */
[----:B------:R-:W-:-:S13]  /*12a0*/  PLOP3.LUT P2, PT, PT, PT, UP2, 0x80, 0x8 ;  /* 0x000000000008781c */ /* 0x000fda0003f4f028 */
[----:B------:R-:W3:Y:S04]  /*12b0*/  @P2 LDG.E R8, desc[UR14][R10.64+0x8] ;  /* 0x0000080e0a082981 */ /* 0x000ee8000c1e1900 */
[----:B--2---:R4:W-:Y:S04]  /*12c0*/  STS [R12+0x4], R7 ;  /* 0x000004070c007388 */ /* 0x0049e80000000800 */
[----:B---3--:R4:W-:Y:S02]  /*12d0*/  @P2 STS [R12+0x8], R8 ;  /* 0x000008080c002388 */ /* 0x0089e40000000800 */
.L_x_9:
[----:B------:R-:W-:Y:S05]  /*12e0*/  BSYNC.RECONVERGENT B0 ;  /* 0x0000000000007941 */ /* 0x000fea0003800200 */
.L_x_8:
[----:B------:R-:W-:Y:S06]  /*12f0*/  BAR.SYNC.DEFER_BLOCKING 0x0 ;  /* 0x0000000000007b1d */ /* 0x000fec0000010000 */
[----:B------:R-:W-:Y:S04]  /*1300*/  BSSY.RECONVERGENT B0, `(.L_x_14) ;  /* 0x0000075000007945 */ /* 0x000fe80003800200 */
[----:B------:R-:W-:Y:S05]  /*1310*/  @!P1 BRA `(.L_x_15) ;  /* 0x0000000400cc9947 */ /* 0x000fea0003800000 */
[----:B01--4-:R-:W0:Y:S01]  /*1320*/  LDC.64 R8, c[0x0][0x3a0] ;  /* 0x0000e800ff087b82 */ /* 0x013e220000000a00 */
[----:B------:R-:W-:Y:S01]  /*1330*/  UISETP.GE.U32.AND UP2, UPT, UR17, 0xf, UPT ;  /* 0x0000000f1100788c */ /* 0x000fe2000bf46070 */
[----:B--2---:R-:W-:Y:S02]  /*1340*/  HFMA2 R7, -RZ, RZ, 0, 0 ;  /* 0x00000000ff077431 */ /* 0x004fe400000001ff */
[----:B0-----:R-:W-:-:S04]  /*1350*/  IMAD R8, R9, R8, RZ ;  /* 0x0000000809087224 */ /* 0x001fc800078e02ff */
[----:B------:R-:W-:-:S04]  /*1360*/  IMAD R11, R8, UR16, RZ ;  /* 0x00000010080b7c24 */ /* 0x000fc8000f8e02ff */
[----:B------:R-:W-:Y:S01]  /*1370*/  IMAD R6, R6, UR27, R11 ;  /* 0x0000001b06067c24 */ /* 0x000fe2000f8e020b */
[----:B------:R-:W-:Y:S06]  /*1380*/  BRA.U !UP2, `(.L_x_16) ;  /* 0x000000010ab07547 */ /* 0x000fec000b800000 */
[----:B------:R-:W-:Y:S01]  /*1390*/  BSSY.RECONVERGENT B1, `(.L_x_17) ;  /* 0x000002a000017945 */ /* 0x000fe20003800200 */
[----:B------:R-:W-:-:S07]  /*13a0*/  MOV R7, RZ ;  /* 0x000000ff00077202 */ /* 0x000fce0000000f00 */
.L_x_18:
[----:B0-----:R-:W0:Y:S01]  /*13b0*/  LDC.64 R10, c[0x0][0x390] ;  /* 0x0000e400ff0a7b82 */ /* 0x001e220000000a00 */
        /* <DEDUP_REMOVED lines=18> */
[----:B------:R-:W-:Y:S01]  /*14e0*/  IMAD R12, R2, UR27, R7 ;  /* 0x0000001b020c7c24 */ /* 0x000fe2000f8e0207 */
[----:B------:R-:W-:-:S04]  /*14f0*/  IADD3 R7, PT, PT, R7, 0x10, RZ ;  /* 0x0000001007077810 */ /* 0x000fc80007ffe0ff */
[----:B------:R-:W-:Y:S02]  /*1500*/  LEA R13, R12, UR18, 0x2 ;  /* 0x000000120c0d7c11 */ /* 0x000fe4000f8e10ff */
[----:B------:R-:W-:-:S03]  /*1510*/  ISETP.NE.AND P1, PT, R7, R5, PT ;  /* 0x000000050700720c */ /* 0x000fc60003f25270 */
        /* <DEDUP_REMOVED lines=17> */
[----:B------:R-:W-:Y:S05]  /*1630*/  BSYNC.RECONVERGENT B1 ;  /* 0x0000000000017941 */ /* 0x000fea0003800200 */
.L_x_17:
[----:B------:R-:W-:-:S07]  /*1640*/  MOV R7, R5 ;  /* 0x0000000500077202 */ /* 0x000fce0000000f00 */
.L_x_16:
[----:B0-----:R-:W-:-:S04]  /*1650*/  LOP3.LUT R8, R9, 0xf, RZ, 0xc0, !PT ;  /* 0x0000000f09087812 */ /* 0x001fc800078ec0ff */
        /* <DEDUP_REMOVED lines=28> */
.L_x_19:
        /* <DEDUP_REMOVED lines=19> */
.L_x_20:
[----:B------:R-:W-:Y:S05]  /*1950*/  BRA.U !UP3, `(.L_x_15) ;  /* 0x000000010b3c7547 */ /* 0x000fea000b800000 */
[----:B------:R-:W2:Y:S01]  /*1960*/  LDC.64 R8, c[0x0][0x390] ;  /* 0x0000e400ff087b82 */ /* 0x000ea20000000a00 */
[----:B01----:R-:W-:-:S05]  /*1970*/  IADD3 R11, PT, PT, R6, R7, RZ ;  /* 0x00000007060b7210 */ /* 0x003fca0007ffe0ff */
[----:B--2---:R-:W-:-:S05]  /*1980*/  IMAD.WIDE R8, R11, 0x4, R8 ;  /* 0x000000040b087825 */ /* 0x004fca00078e0208 */
[----:B------:R-:W2:Y:S01]  /*1990*/  LDG.E R6, desc[UR14][R8.64] ;  /* 0x0000000e08067981 */ /* 0x000ea2000c1e1900 */
[----:B------:R-:W-:Y:S01]  /*19a0*/  IMAD R7, R2, UR27, R7 ;  /* 0x0000001b02077c24 */ /* 0x000fe2000f8e0207 */
[----:B------:R-:W-:-:S04]  /*19b0*/  UISETP.NE.AND UP2, UPT, UR25, 0x1, UPT ;  /* 0x000000011900788c */ /* 0x000fc8000bf45270 */
[----:B------:R-:W-:-:S05]  /*19c0*/  LEA R11, R7, UR18, 0x2 ;  /* 0x00000012070b7c11 */ /* 0x000fca000f8e10ff */
[----:B--2---:R3:W-:Y:S01]  /*19d0*/  STS [R11], R6 ;  /* 0x000000060b007388 */ /* 0x0047e20000000800 */
[----:B------:R-:W-:Y:S05]  /*19e0*/  BRA.U !UP2, `(.L_x_15) ;  /* 0x000000010a187547 */ /* 0x000fea000b800000 */
[----:B------:R-:W-:Y:S01]  /*19f0*/  UISETP.NE.AND UP2, UPT, UR25, 0x2, UPT ;  /* 0x000000021900788c */ /* 0x000fe2000bf45270 */
[----:B---3--:R-:W2:Y:S05]  /*1a00*/  LDG.E R6, desc[UR14][R8.64+0x4] ;  /* 0x0000040e08067981 */ /* 0x008eaa000c1e1900 */
[----:B------:R-:W-:-:S13]  /*1a10*/  PLOP3.LUT P1, PT, PT, PT, UP2, 0x80, 0x8 ;  /* 0x000000000008781c */ /* 0x000fda0003f2f028 */
[----:B------:R-:W3:Y:S04]  /*1a20*/  @P1 LDG.E R7, desc[UR14][R8.64+0x8] ;  /* 0x0000080e08071981 */ /* 0x000ee8000c1e1900 */
[----:B--2---:R0:W-:Y:S04]  /*1a30*/  STS [R11+0x4], R6 ;  /* 0x000004060b007388 */ /* 0x0041e80000000800 */
[----:B---3--:R0:W-:Y:S02]  /*1a40*/  @P1 STS [R11+0x8], R7 ;  /* 0x000008070b001388 */ /* 0x0081e40000000800 */
.L_x_15:
[----:B------:R-:W-:Y:S05]  /*1a50*/  BSYNC.RECONVERGENT B0 ;  /* 0x0000000000007941 */ /* 0x000fea0003800200 */
.L_x_14:
[----:B------:R-:W5:Y:S01]  /*1a60*/  LDCU UR12, c[0x0][0x3b4] ;  /* 0x00007680ff0c77ac */ /* 0x000f620008000800 */
[----:B0-2-4-:R-:W-:Y:S01]  /*1a70*/  MOV R7, 0xff800000 ;  /* 0xff80000000077802 */ /* 0x015fe20000000f00 */
[----:B-----5:R-:W-:Y:S01]  /*1a80*/  UISETP.GE.AND UP2, UPT, UR12, 0x1, UPT ;  /* 0x000000010c00788c */ /* 0x020fe2000bf46270 */
[----:B------:R-:W-:Y:S08]  /*1a90*/  BAR.SYNC.DEFER_BLOCKING 0x0 ;  /* 0x0000000000007b1d */ /* 0x000ff00000010000 */
[----:B------:R-:W-:Y:S05]  /*1aa0*/  BRA.U !UP2, `(.L_x_21) ;  /* 0x000000150abc7547 */ /* 0x000fea000b800000 */
[----:B------:R-:W-:-:S09]  /*1ab0*/  UISETP.GE.AND UP2, UPT, UR27, 0x1, UPT ;  /* 0x000000011b00788c */ /* 0x000fd2000bf46270 */
[----:B------:R-:W-:Y:S05]  /*1ac0*/  BRA.U !UP2, `(.L_x_22) ;  /* 0x000000050abc7547 */ /* 0x000fea000b800000 */
[----:B------:R-:W-:-:S05]  /*1ad0*/  UMOV UR5, URZ ;  /* 0x000000ff00057c82 */ /* 0x000fca0008000000 */
.L_x_29:
[----:B------:R-:W-:Y:S01]  /*1ae0*/  UISETP.GE.U32.AND UP2, UPT, UR17, 0x7, UPT ;  /* 0x000000071100788c */ /* 0x000fe2000bf46070 */
[----:B01----:R-:W-:Y:S01]  /*1af0*/  HFMA2 R16, -RZ, RZ, 0, 0 ;  /* 0x00000000ff107431 */ /* 0x003fe200000001ff */
[----:B------:R-:W-:-:S07]  /*1b00*/  MOV R7, RZ ;  /* 0x000000ff00077202 */ /* 0x000fce0000000f00 */
[----:B------:R-:W-:Y:S05]  /*1b10*/  BRA.U !UP2, `(.L_x_23) ;  /* 0x000000010a987547 */ /* 0x000fea000b800000 */
[----:B------:R-:W0:Y:S01]  /*1b20*/  S2UR UR12, SR_CgaCtaId ;  /* 0x00000000000c79c3 */ /* 0x000e220000008800 */
[----:B------:R-:W-:Y:S01]  /*1b30*/  MOV R16, RZ ;  /* 0x000000ff00107202 */ /* 0x000fe20000000f00 */
[----:B------:R-:W-:Y:S01]  /*1b40*/  UMOV UR11, 0x400 ;  /* 0x00000400000b7882 */ /* 0x000fe20000000000 */
[----:B------:R-:W-:-:S05]  /*1b50*/  MOV R7, RZ ;  /* 0x000000ff00077202 */ /* 0x000fca0000000f00 */
[----:B---3--:R-:W1:Y:S01]  /*1b60*/  LDC R6, c[0x0][0x3a4] ;  /* 0x0000e900ff067b82 */ /* 0x008e620000000800 */
[----:B0-----:R-:W-:-:S12]  /*1b70*/  ULEA UR11, UR12, UR11, 0x18 ;  /* 0x0000000b0c0b7291 */ /* 0x001fd8000f8ec0ff */
.L_x_24:
[--C-:B-1----:R-:W-:Y:S02]  /*1b80*/  IMAD R8, R2, R6, R7.reuse ;  /* 0x0000000602087224 */ /* 0x102fe400078e0207 */
[----:B------:R-:W-:Y:S01]  /*1b90*/  IMAD R9, R6, UR5, R7 ;  /* 0x0000000506097c24 */ /* 0x000fe2000f8e0207 */
[----:B------:R-:W-:Y:S02]  /*1ba0*/  IADD3 R7, PT, PT, R7, 0x8, RZ ;  /* 0x0000000807077810 */ /* 0x000fe40007ffe0ff */
[----:B------:R-:W-:Y:S02]  /*1bb0*/  LEA R17, R8, UR11, 0x2 ;  /* 0x0000000b08117c11 */ /* 0x000fe4000f8e10ff */
[----:B------:R-:W-:Y:S02]  /*1bc0*/  LEA R18, R9, UR9, 0x2 ;  /* 0x0000000909127c11 */ /* 0x000fe4000f8e10ff */
[----:B------:R-:W-:Y:S01]  /*1bd0*/  ISETP.NE.AND P1, PT, R7, UR23, PT ;  /* 0x0000001707007c0c */ /* 0x000fe2000bf25270 */
[----:B------:R-:W-:Y:S04]  /*1be0*/  LDS R19, [R17] ;  /* 0x0000000011137984 */ /* 0x000fe80000000800 */
[----:B------:R-:W0:Y:S04]  /*1bf0*/  LDS R20, [R18] ;  /* 0x0000000012147984 */ /* 0x000e280000000800 */
[----:B------:R-:W-:Y:S04]  /*1c00*/  LDS R22, [R17+0x4] ;  /* 0x0000040011167984 */ /* 0x000fe80000000800 */
[----:B------:R-:W1:Y:S04]  /*1c10*/  LDS R21, [R18+0x4] ;  /* 0x0000040012157984 */ /* 0x000e680000000800 */
[----:B------:R-:W-:Y:S04]  /*1c20*/  LDS R24, [R17+0x8] ;  /* 0x0000080011187984 */ /* 0x000fe80000000800 */
[----:B------:R-:W2:Y:S04]  /*1c30*/  LDS R23, [R18+0x8] ;  /* 0x0000080012177984 */ /* 0x000ea80000000800 */
[----:B------:R-:W-:Y:S04]  /*1c40*/  LDS R26, [R17+0xc] ;  /* 0x00000c00111a7984 */ /* 0x000fe80000000800 */
[----:B------:R-:W3:Y:S04]  /*1c50*/  LDS R25, [R18+0xc] ;  /* 0x00000c0012197984 */ /* 0x000ee80000000800 */
[----:B------:R-:W-:Y:S04]  /*1c60*/  LDS R12, [R17+0x10] ;  /* 0x00001000110c7984 */ /* 0x000fe80000000800 */
[----:B------:R-:W4:Y:S04]  /*1c70*/  LDS R13, [R18+0x10] ;  /* 0x00001000120d7984 */ /* 0x000f280000000800 */
[----:B------:R-:W-:Y:S04]  /*1c80*/  LDS R10, [R17+0x14] ;  /* 0x00001400110a7984 */ /* 0x000fe80000000800 */
[----:B------:R-:W5:Y:S01]  /*1c90*/  LDS R11, [R18+0x14] ;  /* 0x00001400120b7984 */ /* 0x000f620000000800 */
[----:B0-----:R-:W-:-:S03]  /*1ca0*/  FFMA R19, R19, R20, R16 ;  /* 0x0000001413137223 */ /* 0x001fc60000000010 */
[----:B------:R-:W-:Y:S04]  /*1cb0*/  LDS R8, [R17+0x18] ;  /* 0x0000180011087984 */ /* 0x000fe80000000800 */
[----:B------:R-:W0:Y:S01]  /*1cc0*/  LDS R9, [R18+0x18] ;  /* 0x0000180012097984 */ /* 0x000e220000000800 */
[----:B-1----:R-:W-:-:S03]  /*1cd0*/  FFMA R19, R22, R21, R19 ;  /* 0x0000001516137223 */ /* 0x002fc60000000013 */
[----:B------:R-:W-:Y:S04]  /*1ce0*/  LDS R14, [R17+0x1c] ;  /* 0x00001c00110e7984 */ /* 0x000fe80000000800 */
[----:B------:R-:W1:Y:S01]  /*1cf0*/  LDS R15, [R18+0x1c] ;  /* 0x00001c00120f7984 */ /* 0x000e620000000800 */
[----:B--2---:R-:W-:-:S04]  /*1d00*/  FFMA R19, R24, R23, R19 ;  /* 0x0000001718137223 */ /* 0x004fc80000000013 */
[----:B---3--:R-:W-:-:S04]  /*1d10*/  FFMA R19, R26, R25, R19 ;  /* 0x000000191a137223 */ /* 0x008fc80000000013 */
[----:B----4-:R-:W-:-:S04]  /*1d20*/  FFMA R13, R12, R13, R19 ;  /* 0x0000000d0c0d7223 */ /* 0x010fc80000000013 */
[----:B-----5:R-:W-:-:S04]  /*1d30*/  FFMA R11, R10, R11, R13 ;  /* 0x0000000b0a0b7223 */ /* 0x020fc8000000000d */
[----:B0-----:R-:W-:-:S04]  /*1d40*/  FFMA R9, R8, R9, R11 ;  /* 0x0000000908097223 */ /* 0x001fc8000000000b */
[----:B-1----:R-:W-:Y:S01]  /*1d50*/  FFMA R16, R14, R15, R9 ;  /* 0x0000000f0e107223 */ /* 0x002fe20000000009 */
[----:B------:R-:W-:Y:S06]  /*1d60*/  @P1 BRA `(.L_x_24) ;  /* 0xfffffffc00841947 */ /* 0x000fec000383ffff */
[----:B------:R-:W-:-:S07]  /*1d70*/  MOV R7, UR23 ;  /* 0x0000001700077c02 */ /* 0x000fce0008000f00 */
.L_x_23:
[----:B------:R-:W-:-:S09]  /*1d80*/  UISETP.NE.AND UP2, UPT, UR24, URZ, UPT ;  /* 0x000000ff1800728c */ /* 0x000fd2000bf45270 */
[----:B------:R-:W-:Y:S05]  /*1d90*/  BRA.U !UP2, `(.L_x_25) ;  /* 0x000000010ae47547 */ /* 0x000fea000b800000 */
[----:B------:R-:W-:Y:S02]  /*1da0*/  UIADD3 UR11, UPT, UPT, UR24, -0x1, URZ ;  /* 0xffffffff180b7890 */ /* 0x000fe4000fffe0ff */
[----:B------:R-:W-:Y:S02]  /*1db0*/  UISETP.NE.AND UP3, UPT, UR25, URZ, UPT ;  /* 0x000000ff1900728c */ /* 0x000fe4000bf65270 */
[----:B------:R-:W-:-:S09]  /*1dc0*/  UISETP.GE.U32.AND UP2, UPT, UR11, 0x3, UPT ;  /* 0x000000030b00788c */ /* 0x000fd2000bf46070 */
[----:B------:R-:W-:Y:S05]  /*1dd0*/  BRA.U !UP2, `(.L_x_26) ;  /* 0x000000010a547547 */ /* 0x000fea000b800000 */
[----:B------:R-:W0:Y:S01]  /*1de0*/  S2UR UR12, SR_CgaCtaId ;  /* 0x00000000000c79c3 */ /* 0x000e220000008800 */
[----:B------:R-:W-:-:S07]  /*1df0*/  UMOV UR11, 0x400 ;  /* 0x00000400000b7882 */ /* 0x000fce0000000000 */
[----:B------:R-:W3:Y:S01]  /*1e00*/  LDC R8, c[0x0][0x3a4] ;  /* 0x0000e900ff087b82 */ /* 0x000ee20000000800 */
[----:B0-----:R-:W-:Y:S01]  /*1e10*/  ULEA UR11, UR12, UR11, 0x18 ;  /* 0x0000000b0c0b7291 */ /* 0x001fe2000f8ec0ff */
[--C-:B---3--:R-:W-:Y:S02]  /*1e20*/  IMAD R6, R2, R8, R7.reuse ;  /* 0x0000000802067224 */ /* 0x108fe400078e0207 */
[----:B------:R-:W-:Y:S01]  /*1e30*/  IMAD R8, R8, UR5, R7 ;  /* 0x0000000508087c24 */ /* 0x000fe2000f8e0207 */
[----:B------:R-:W-:Y:S02]  /*1e40*/  IADD3 R7, PT, PT, R7, 0x4, RZ ;  /* 0x0000000407077810 */ /* 0x000fe40007ffe0ff */
[----:B------:R-:W-:Y:S02]  /*1e50*/  LEA R6, R6, UR11, 0x2 ;  /* 0x0000000b06067c11 */ /* 0x000fe4000f8e10ff */
[----:B------:R-:W-:-:S03]  /*1e60*/  LEA R8, R8, UR9, 0x2 ;  /* 0x0000000908087c11 */ /* 0x000fc6000f8e10ff */
[----:B------:R-:W-:Y:S04]  /*1e70*/  LDS R9, [R6] ;  /* 0x0000000006097984 */ /* 0x000fe80000000800 */
[----:B------:R-:W0:Y:S04]  /*1e80*/  LDS R10, [R8] ;  /* 0x00000000080a7984 */ /* 0x000e280000000800 */
[----:B------:R-:W-:Y:S04]  /*1e90*/  LDS R12, [R6+0x4] ;  /* 0x00000400060c7984 */ /* 0x000fe80000000800 */
[----:B------:R-:W1:Y:S04]  /*1ea0*/  LDS R11, [R8+0x4] ;  /* 0x00000400080b7984 */ /* 0x000e680000000800 */
[----:B------:R-:W-:Y:S04]  /*1eb0*/  LDS R14, [R6+0x8] ;  /* 0x00000800060e7984 */ /* 0x000fe80000000800 */
[----:B------:R-:W2:Y:S04]  /*1ec0*/  LDS R13, [R8+0x8] ;  /* 0x00000800080d7984 */ /* 0x000ea80000000800 */
[----:B------:R-:W-:Y:S04]  /*1ed0*/  LDS R18, [R6+0xc] ;  /* 0x00000c0006127984 */ /* 0x000fe80000000800 */
[----:B------:R-:W3:Y:S01]  /*1ee0*/  LDS R15, [R8+0xc] ;  /* 0x00000c00080f7984 */ /* 0x000ee20000000800 */
[----:B0-----:R-:W-:-:S04]  /*1ef0*/  FFMA R9, R9, R10, R16 ;  /* 0x0000000a09097223 */ /* 0x001fc80000000010 */
[----:B-1----:R-:W-:-:S04]  /*1f00*/  FFMA R9, R12, R11, R9 ;  /* 0x0000000b0c097223 */ /* 0x002fc80000000009 */
[----:B--2---:R-:W-:-:S04]  /*1f10*/  FFMA R9, R14, R13, R9 ;  /* 0x0000000d0e097223 */ /* 0x004fc80000000009 */
[----:B---3--:R-:W-:-:S07]  /*1f20*/  FFMA R16, R18, R15, R9 ;  /* 0x0000000f12107223 */ /* 0x008fce0000000009 */
.L_x_26:
[----:B------:R-:W-:Y:S05]  /*1f30*/  BRA.U !UP3, `(.L_x_25) ;  /* 0x000000010b7c7547 */ /* 0x000fea000b800000 */
[----:B------:R-:W3:Y:S01]  /*1f40*/  LDC R14, c[0x0][0x3a4] ;  /* 0x0000e900ff0e7b82 */ /* 0x000ee20000000800 */
[----:B------:R-:W-:Y:S01]  /*1f50*/  UISETP.NE.AND UP2, UPT, UR25, 0x1, UPT ;  /* 0x000000011900788c */ /* 0x000fe2000bf45270 */
[----:B---3--:R-:W-:-:S04]  /*1f60*/  LOP3.LUT R6, R14, 0x1, RZ, 0xc0, !PT ;  /* 0x000000010e067812 */ /* 0x008fc800078ec0ff */
[----:B------:R-:W-:-:S04]  /*1f70*/  ISETP.NE.U32.AND P1, PT, R6, 0x1, PT ;  /* 0x000000010600780c */ /* 0x000fc80003f25070 */
[----:B------:R-:W-:Y:S09]  /*1f80*/  BRA.U !UP2, `(.L_x_27) ;  /* 0x000000010a3c7547 */ /* 0x000ff2000b800000 */
[----:B------:R-:W0:Y:S01]  /*1f90*/  S2UR UR12, SR_CgaCtaId ;  /* 0x00000000000c79c3 */ /* 0x000e220000008800 */
[----:B------:R-:W-:-:S07]  /*1fa0*/  UMOV UR11, 0x400 ;  /* 0x00000400000b7882 */ /* 0x000fce0000000000 */
[----:B------:R-:W1:Y:S01]  /*1fb0*/  LDC R6, c[0x0][0x3a4] ;  /* 0x0000e900ff067b82 */ /* 0x000e620000000800 */
[----:B0-----:R-:W-:Y:S01]  /*1fc0*/  ULEA UR11, UR12, UR11, 0x18 ;  /* 0x0000000b0c0b7291 */ /* 0x001fe2000f8ec0ff */
[--C-:B-1----:R-:W-:Y:S02]  /*1fd0*/  IMAD R8, R2, R6, R7.reuse ;  /* 0x0000000602087224 */ /* 0x102fe400078e0207 */
[----:B------:R-:W-:Y:S01]  /*1fe0*/  IMAD R6, R6, UR5, R7 ;  /* 0x0000000506067c24 */ /* 0x000fe2000f8e0207 */
[----:B------:R-:W-:Y:S02]  /*1ff0*/  IADD3 R7, PT, PT, R7, 0x2, RZ ;  /* 0x0000000207077810 */ /* 0x000fe40007ffe0ff */
[----:B------:R-:W-:Y:S02]  /*2000*/  LEA R8, R8, UR11, 0x2 ;  /* 0x0000000b08087c11 */ /* 0x000fe4000f8e10ff */
[----:B------:R-:W-:-:S03]  /*2010*/  LEA R6, R6, UR9, 0x2 ;  /* 0x0000000906067c11 */ /* 0x000fc6000f8e10ff */
[----:B------:R-:W-:Y:S04]  /*2020*/  LDS R9, [R8] ;  /* 0x0000000008097984 */ /* 0x000fe80000000800 */
[----:B------:R-:W0:Y:S04]  /*2030*/  LDS R10, [R6] ;  /* 0x00000000060a7984 */ /* 0x000e280000000800 */
[----:B------:R-:W-:Y:S04]  /*2040*/  LDS R12, [R8+0x4] ;  /* 0x00000400080c7984 */ /* 0x000fe80000000800 */
[----:B------:R-:W1:Y:S01]  /*2050*/  LDS R11, [R6+0x4] ;  /* 0x00000400060b7984 */ /* 0x000e620000000800 */
[----:B0-----:R-:W-:-:S04]  /*2060*/  FFMA R9, R9, R10, R16 ;  /* 0x0000000a09097223 */ /* 0x001fc80000000010 */
[----:B-1----:R-:W-:-:S07]  /*2070*/  FFMA R16, R12, R11, R9 ;  /* 0x0000000b0c107223 */ /* 0x002fce0000000009 */
.L_x_27:
[----:B------:R-:W-:Y:S05]  /*2080*/  @P1 BRA `(.L_x_25) ;  /* 0x0000000000281947 */ /* 0x000fea0003800000 */
[----:B------:R-:W0:Y:S01]  /*2090*/  S2UR UR12, SR_CgaCtaId ;  /* 0x00000000000c79c3 */ /* 0x000e220000008800 */
[----:B------:R-:W-:Y:S01]  /*20a0*/  UMOV UR11, 0x400 ;  /* 0x00000400000b7882 */ /* 0x000fe20000000000 */
[--C-:B------:R-:W-:Y:S02]  /*20b0*/  IMAD R6, R14, UR5, R7.reuse ;  /* 0x000000050e067c24 */ /* 0x100fe4000f8e0207 */
[----:B------:R-:W-:-:S03]  /*20c0*/  IMAD R7, R2, R14, R7 ;  /* 0x0000000e02077224 */ /* 0x000fc600078e0207 */
[----:B------:R-:W-:-:S06]  /*20d0*/  LEA R6, R6, UR9, 0x2 ;  /* 0x0000000906067c11 */ /* 0x000fcc000f8e10ff */
[----:B------:R-:W-:Y:S01]  /*20e0*/  LDS R6, [R6] ;  /* 0x0000000006067984 */ /* 0x000fe20000000800 */
[----:B0-----:R-:W-:-:S06]  /*20f0*/  ULEA UR11, UR12, UR11, 0x18 ;  /* 0x0000000b0c0b7291 */ /* 0x001fcc000f8ec0ff */
[----:B------:R-:W-:-:S06]  /*2100*/  LEA R7, R7, UR11, 0x2 ;  /* 0x0000000b07077c11 */ /* 0x000fcc000f8e10ff */
[----:B------:R-:W0:Y:S02]  /*2110*/  LDS R7, [R7] ;  /* 0x0000000007077984 */ /* 0x000e240000000800 */
[----:B0-----:R-:W-:-:S07]  /*2120*/  FFMA R16, R7, R6, R16 ;  /* 0x0000000607107223 */ /* 0x001fce0000000010 */
.L_x_25:
[----:B------:R-:W3:Y:S01]  /*2130*/  LDCU UR12, c[0x0][0x3b4] ;  /* 0x00007680ff0c77ac */ /* 0x000ee20008000800 */
[----:B------:R-:W-:Y:S01]  /*2140*/  MOV R7, UR5 ;  /* 0x0000000500077c02 */ /* 0x000fe20008000f00 */
[----:B------:R-:W-:-:S04]  /*2150*/  UIADD3 UR5, UPT, UPT, UR5, 0x1, URZ ;  /* 0x0000000105057890 */ /* 0x000fc8000fffe0ff */
[----:B---3--:R-:W-:Y:S01]  /*2160*/  IMAD R6, R2, UR12, R7 ;  /* 0x0000000c02067c24 */ /* 0x008fe2000f8e0207 */
[----:B------:R-:W-:-:S04]  /*2170*/  UISETP.NE.AND UP2, UPT, UR5, UR12, UPT ;  /* 0x0000000c0500728c */ /* 0x000fc8000bf45270 */
[----:B------:R-:W-:-:S05]  /*2180*/  LEA R7, R6, UR19, 0x2 ;  /* 0x0000001306077c11 */ /* 0x000fca000f8e10ff */
[----:B------:R0:W-:Y:S01]  /*2190*/  STS [R7], R16 ;  /* 0x0000001007007388 */ /* 0x0001e20000000800 */
[----:B------:R-:W-:Y:S05]  /*21a0*/  BRA.U !UP2, `(.L_x_28) ;  /* 0x000000010ac47547 */ /* 0x000fea000b800000 */
[----:B------:R-:W-:Y:S05]  /*21b0*/  BRA `(.L_x_29) ;  /* 0xfffffff800487947 */ /* 0x000fea000383ffff */
.L_x_22:
[----:B------:R-:W-:Y:S01]  /*21c0*/  UISETP.GE.U32.AND UP2, UPT, UR12, 0x8, UPT ;  /* 0x000000080c00788c */ /* 0x000fe2000bf46070 */
[----:B------:R-:W-:-:S08]  /*21d0*/  UMOV UR5, URZ ;  /* 0x000000ff00057c82 */ /* 0x000fd00008000000 */
[----:B------:R-:W-:Y:S05]  /*21e0*/  BRA.U !UP2, `(.L_x_30) ;  /* 0x000000010a447547 */ /* 0x000fea000b800000 */
[----:B------:R-:W-:Y:S01]  /*21f0*/  ULOP3.LUT UR11, UR12, 0x7ffffff8, URZ, 0xc0, !UPT ;  /* 0x7ffffff80c0b7892 */ /* 0x000fe2000f8ec0ff */
[----:B------:R-:W-:-:S11]  /*2200*/  UMOV UR5, URZ ;  /* 0x000000ff00057c82 */ /* 0x000fd60008000000 */
.L_x_31:
[----:B------:R-:W-:Y:S01]  /*2210*/  MOV R7, UR5 ;  /* 0x0000000500077c02 */ /* 0x000fe20008000f00 */
[----:B------:R-:W-:-:S04]  /*2220*/  UIADD3 UR5, UPT, UPT, UR5, 0x8, URZ ;  /* 0x0000000805057890 */ /* 0x000fc8000fffe0ff */
[----:B0--3--:R-:W-:Y:S01]  /*2230*/  IMAD R6, R2, UR12, R7 ;  /* 0x0000000c02067c24 */ /* 0x009fe2000f8e0207 */
[----:B------:R-:W-:-:S04]  /*2240*/  UISETP.NE.AND UP2, UPT, UR5, UR11, UPT ;  /* 0x0000000b0500728c */ /* 0x000fc8000bf45270 */
[----:B------:R-:W-:-:S05]  /*2250*/  LEA R6, R6, UR19, 0x2 ;  /* 0x0000001306067c11 */ /* 0x000fca000f8e10ff */
[----:B------:R0:W-:Y:S04]  /*2260*/  STS [R6], RZ ;  /* 0x000000ff06007388 */ /* 0x0001e80000000800 */
[----:B------:R0:W-:Y:S04]  /*2270*/  STS [R6+0x4], RZ ;  /* 0x000004ff06007388 */ /* 0x0001e80000000800 */
[----:B------:R0:W-:Y:S04]  /*2280*/  STS [R6+0x8], RZ ;  /* 0x000008ff06007388 */ /* 0x0001e80000000800 */
[----:B------:R0:W-:Y:S04]  /*2290*/  STS [R6+0xc], RZ ;  /* 0x00000cff06007388 */ /* 0x0001e80000000800 */
[----:B------:R0:W-:Y:S04]  /*22a0*/  STS [R6+0x10], RZ ;  /* 0x000010ff06007388 */ /* 0x0001e80000000800 */
[----:B------:R0:W-:Y:S04]  /*22b0*/  STS [R6+0x14], RZ ;  /* 0x000014ff06007388 */ /* 0x0001e80000000800 */
[----:B------:R0:W-:Y:S04]  /*22c0*/  STS [R6+0x18], RZ ;  /* 0x000018ff06007388 */ /* 0x0001e80000000800 */
[----:B------:R0:W-:Y:S01]  /*22d0*/  STS [R6+0x1c], RZ ;  /* 0x00001cff06007388 */ /* 0x0001e20000000800 */
[----:B------:R-:W-:Y:S05]  /*22e0*/  BRA.U UP2, `(.L_x_31) ;  /* 0xfffffffd02c87547 */ /* 0x000fea000b83ffff */
[----:B------:R-:W-:-:S05]  /*22f0*/  UMOV UR5, UR11 ;  /* 0x0000000b00057c82 */ /* 0x000fca0008000000 */
.L_x_30:
[----:B------:R-:W-:-:S09]  /*2300*/  UISETP.NE.AND UP2, UPT, UR20, URZ, UPT ;  /* 0x000000ff1400728c */ /* 0x000fd2000bf45270 */
[----:B------:R-:W-:Y:S05]  /*2310*/  BRA.U !UP2, `(.L_x_28) ;  /* 0x000000010a687547 */ /* 0x000fea000b800000 */
[----:B------:R-:W-:Y:S02]  /*2320*/  UIADD3 UR11, UPT, UPT, UR20, -0x1, URZ ;  /* 0xffffffff140b7890 */ /* 0x000fe4000fffe0ff */
[----:B------:R-:W-:Y:S02]  /*2330*/  UISETP.NE.AND UP3, UPT, UR21, URZ, UPT ;  /* 0x000000ff1500728c */ /* 0x000fe4000bf65270 */
[----:B------:R-:W-:-:S09]  /*2340*/  UISETP.GE.U32.AND UP2, UPT, UR11, 0x3, UPT ;  /* 0x000000030b00788c */ /* 0x000fd2000bf46070 */
[----:B------:R-:W-:Y:S05]  /*2350*/  BRA.U !UP2, `(.L_x_32) ;  /* 0x000000010a207547 */ /* 0x000fea000b800000 */
[----:B------:R-:W-:Y:S01]  /*2360*/  MOV R7, UR5 ;  /* 0x0000000500077c02 */ /* 0x000fe20008000f00 */
[----:B------:R-:W-:-:S04]  /*2370*/  UIADD3 UR5, UPT, UPT, UR5, 0x4, URZ ;  /* 0x0000000405057890 */ /* 0x000fc8000fffe0ff */
[----:B0--3--:R-:W-:-:S05]  /*2380*/  IMAD R6, R2, UR12, R7 ;  /* 0x0000000c02067c24 */ /* 0x009fca000f8e0207 */
[----:B------:R-:W-:-:S05]  /*2390*/  LEA R6, R6, UR19, 0x2 ;  /* 0x0000001306067c11 */ /* 0x000fca000f8e10ff */
[----:B------:R2:W-:Y:S04]  /*23a0*/  STS [R6], RZ ;  /* 0x000000ff06007388 */ /* 0x0005e80000000800 */
[----:B------:R2:W-:Y:S04]  /*23b0*/  STS [R6+0x4], RZ ;  /* 0x000004ff06007388 */ /* 0x0005e80000000800 */
[----:B------:R2:W-:Y:S04]  /*23c0*/  STS [R6+0x8], RZ ;  /* 0x000008ff06007388 */ /* 0x0005e80000000800 */
[----:B------:R2:W-:Y:S02]  /*23d0*/  STS [R6+0xc], RZ ;  /* 0x00000cff06007388 */ /* 0x0005e40000000800 */
.L_x_32:
[----:B------:R-:W-:Y:S05]  /*23e0*/  BRA.U !UP3, `(.L_x_28) ;  /* 0x000000010b347547 */ /* 0x000fea000b800000 */
[----:B------:R-:W-:Y:S01]  /*23f0*/  UISETP.NE.AND UP2, UPT, UR21, 0x1, UPT ;  /* 0x000000011500788c */ /* 0x000fe2000bf45270 */
[----:B------:R-:W-:Y:S02]  /*2400*/  ISETP.NE.AND P1, PT, RZ, UR22, PT ;  /* 0x00000016ff007c0c */ /* 0x000fe4000bf25270 */
[----:B------:R-:W-:-:S03]  /*2410*/  MOV R7, UR5 ;  /* 0x0000000500077c02 */ /* 0x000fc60008000f00 */
[----:B------:R-:W-:-:S05]  /*2420*/  PLOP3.LUT P2, PT, PT, PT, UP2, 0x80, 0x8 ;  /* 0x000000000008781c */ /* 0x000fca0003f4f028 */
[----:B------:R-:W-:-:S06]  /*2430*/  @UP2 UIADD3 UR5, UPT, UPT, UR5, 0x2, URZ ;  /* 0x0000000205052890 */ /* 0x000fcc000fffe0ff */
[----:B-1----:R-:W-:Y:S02]  /*2440*/  MOV R9, UR5 ;  /* 0x0000000500097c02 */ /* 0x002fe40008000f00 */
[----:B------:R-:W-:-:S03]  /*2450*/  @P2 IMAD R7, R2, UR12, R7 ;  /* 0x0000000c02072c24 */ /* 0x000fc6000f8e0207 */
[----:B0-23--:R-:W-:Y:S02]  /*2460*/  @P1 IMAD R6, R2, UR12, R9 ;  /* 0x0000000c02061c24 */ /* 0x00dfe4000f8e0209 */
[----:B------:R-:W-:-:S03]  /*2470*/  @P2 LEA R7, R7, UR19, 0x2 ;  /* 0x0000001307072c11 */ /* 0x000fc6000f8e10ff */
[----:B------:R-:W-:Y:S02]  /*2480*/  @P1 LEA R6, R6, UR19, 0x2 ;  /* 0x0000001306061c11 */ /* 0x000fe4000f8e10ff */
[----:B------:R4:W-:Y:S04]  /*2490*/  @P2 STS [R7], RZ ;  /* 0x000000ff07002388 */ /* 0x0009e80000000800 */
[----:B------:R4:W-:Y:S04]  /*24a0*/  @P2 STS [R7+0x4], RZ ;  /* 0x000004ff07002388 */ /* 0x0009e80000000800 */
[----:B------:R4:W-:Y:S02]  /*24b0*/  @P1 STS [R6], RZ ;  /* 0x000000ff06001388 */ /* 0x0009e40000000800 */
.L_x_28:
[----:B------:R-:W-:Y:S01]  /*24c0*/  UISETP.GE.U32.AND UP2, UPT, UR12, 0x4, UPT ;  /* 0x000000040c00788c */ /* 0x000fe2000bf46070 */
[----:B-1----:R-:W-:Y:S01]  /*24d0*/  HFMA2 R9, -RZ, RZ, 0, 0 ;  /* 0x00000000ff097431 */ /* 0x002fe200000001ff */
[----:B---3--:R-:W-:-:S07]  /*24e0*/  MOV R11, 0xff800000 ;  /* 0xff800000000b7802 */ /* 0x008fce0000000f00 */
[----:B------:R-:W-:Y:S05]  /*24f0*/  BRA.U !UP2, `(.L_x_33) ;  /* 0x000000050ac87547 */ /* 0x000fea000b800000 */
[----:B------:R-:W-:Y:S01]  /*2500*/  MOV R11, 0xff800000 ;  /* 0xff800000000b7802 */ /* 0x000fe20000000f00 */
[----:B------:R-:W1:Y:S01]  /*2510*/  LDCU UR12, c[0x0][0x3b4] ;  /* 0x00007680ff0c77ac */ /* 0x000e620008000800 */
[----:B------:R-:W-:-:S05]  /*2520*/  UMOV UR5, URZ ;  /* 0x000000ff00057c82 */ /* 0x000fca0008000000 */
.L_x_42:
[----:B0---4-:R-:W-:Y:S01]  /*2530*/  MOV R7, UR5 ;  /* 0x0000000500077c02 */ /* 0x011fe20008000f00 */
[----:B------:R-:W-:Y:S01]  /*2540*/  BSSY.RECONVERGENT B0, `(.L_x_34) ;  /* 0x0000015000007945 */ /* 0x000fe20003800200 */
[----:B--2---:R-:W-:-:S03]  /*2550*/  MOV R6, 0x3bbb989d ;  /* 0x3bbb989d00067802 */ /* 0x004fc60000000f00 */
[----:B-1----:R-:W-:-:S05]  /*2560*/  IMAD R7, R2, UR12, R7 ;  /* 0x0000000c02077c24 */ /* 0x002fca000f8e0207 */
[----:B------:R-:W-:-:S05]  /*2570*/  LEA R7, R7, UR19, 0x2 ;  /* 0x0000001307077c11 */ /* 0x000fca000f8e10ff */
[----:B------:R-:W0:Y:S04]  /*2580*/  LDS R14, [R7] ;  /* 0x00000000070e7984 */ /* 0x000e280000000800 */
[----:B------:R1:W2:Y:S01]  /*2590*/  LDS R8, [R7+0x4] ;  /* 0x0000040007087984 */ /* 0x0002a20000000800 */
[----:B0-----:R-:W-:-:S13]  /*25a0*/  FSETP.GT.AND P1, PT, R14, R11, PT ;  /* 0x0000000b0e00720b */ /* 0x001fda0003f24000 */
[----:B-12---:R-:W-:Y:S05]  /*25b0*/  @!P1 BRA `(.L_x_35) ;  /* 0x0000000000349947 */ /* 0x006fea0003800000 */
[----:B------:R-:W-:Y:S02]  /*25c0*/  HFMA2 R10, -RZ, RZ, 0.96630859375, -0.0022525787353515625 ;  /* 0x3bbb989dff0a7431 */ /* 0x000fe400000001ff */
[----:B------:R-:W-:Y:S01]  /*25d0*/  FADD R9, R11, -R14 ;  /* 0x8000000e0b097221 */ /* 0x000fe20000000000 */
[----:B------:R-:W-:-:S03]  /*25e0*/  MOV R11, 0x437c0000 ;  /* 0x437c0000000b7802 */ /* 0x000fc60000000f00 */
[----:B------:R-:W-:-:S04]  /*25f0*/  FFMA.SAT R10, R9, R10, 0.5 ;  /* 0x3f000000090a7423 */ /* 0x000fc8000000200a */
[----:B------:R-:W-:Y:S01]  /*2600*/  FFMA.RM R10, R10, R11, 12582913 ;  /* 0x4b4000010a0a7423 */ /* 0x000fe2000000400b */
[----:B------:R-:W-:-:S03]  /*2610*/  MOV R11, R14 ;  /* 0x0000000e000b7202 */ /* 0x000fc60000000f00 */
[C---:B------:R-:W-:Y:S01]  /*2620*/  FADD R12, R10.reuse, -12583039 ;  /* 0xcb40007f0a0c7421 */ /* 0x040fe20000000000 */
[----:B------:R-:W-:-:S03]  /*2630*/  SHF.L.U32 R10, R10, 0x17, RZ ;  /* 0x000000170a0a7819 */ /* 0x000fc600000006ff */
[----:B------:R-:W-:-:S04]  /*2640*/  FFMA R12, R9, 1.4426950216293334961, -R12 ;  /* 0x3fb8aa3b090c7823 */ /* 0x000fc8000000080c */
[----:B------:R-:W-:-:S04]  /*2650*/  FFMA R12, R9, 1.925963033500011079e-08, R12 ;  /* 0x32a57060090c7823 */ /* 0x000fc8000000000c */
[----:B------:R-:W0:Y:S02]  /*2660*/  MUFU.EX2 R9, R12 ;  /* 0x0000000c00097308 */ /* 0x000e240000000800 */
[----:B0-----:R-:W-:-:S04]  /*2670*/  FMUL R10, R10, R9 ;  /* 0x000000090a0a7220 */ /* 0x001fc80000400000 */
[----:B------:R-:W-:-:S07]  /*2680*/  FMUL R3, R3, R10 ;  /* 0x0000000a03037220 */ /* 0x000fce0000400000 */
.L_x_35:
[----:B------:R-:W-:Y:S05]  /*2690*/  BSYNC.RECONVERGENT B0 ;  /* 0x0000000000007941 */ /* 0x000fea0003800200 */
.L_x_34:
[----:B------:R-:W-:Y:S02]  /*26a0*/  HFMA2 R9, -RZ, RZ, 3.7421875, 0 ;  /* 0x437c0000ff097431 */ /* 0x000fe400000001ff */
[----:B------:R-:W-:Y:S01]  /*26b0*/  FADD R13, -R11, R14 ;  /* 0x0000000e0b0d7221 */ /* 0x000fe20000000100 */
[----:B------:R0:W1:Y:S01]  /*26c0*/  LDS R10, [R7+0x8] ;  /* 0x00000800070a7984 */ /* 0x0000620000000800 */
[----:B------:R-:W-:Y:S01]  /*26d0*/  FSETP.GT.AND P1, PT, R8, R11, PT ;  /* 0x0000000b0800720b */ /* 0x000fe20003f24000 */
[----:B------:R-:W-:Y:S01]  /*26e0*/  BSSY.RECONVERGENT B0, `(.L_x_36) ;  /* 0x0000015000007945 */ /* 0x000fe20003800200 */
[----:B------:R-:W-:-:S04]  /*26f0*/  FFMA.SAT R12, R13, R6, 0.5 ;  /* 0x3f0000000d0c7423 */ /* 0x000fc80000002006 */
[----:B------:R-:W-:-:S04]  /*2700*/  FFMA.RM R12, R12, R9, 12582913 ;  /* 0x4b4000010c0c7423 */ /* 0x000fc80000004009 */
[C---:B------:R-:W-:Y:S01]  /*2710*/  FADD R14, R12.reuse, -12583039 ;  /* 0xcb40007f0c0e7421 */ /* 0x040fe20000000000 */
[----:B------:R-:W-:-:S03]  /*2720*/  SHF.L.U32 R12, R12, 0x17, RZ ;  /* 0x000000170c0c7819 */ /* 0x000fc600000006ff */
[----:B------:R-:W-:-:S04]  /*2730*/  FFMA R14, R13, 1.4426950216293334961, -R14 ;  /* 0x3fb8aa3b0d0e7823 */ /* 0x000fc8000000080e */
[----:B------:R-:W-:-:S06]  /*2740*/  FFMA R14, R13, 1.925963033500011079e-08, R14 ;  /* 0x32a570600d0e7823 */ /* 0x000fcc000000000e */
[----:B------:R-:W2:Y:S02]  /*2750*/  MUFU.EX2 R14, R14 ;  /* 0x0000000e000e7308 */ /* 0x000ea40000000800 */
[----:B--2---:R-:W-:Y:S01]  /*2760*/  FFMA R3, R12, R14, R3 ;  /* 0x0000000e0c037223 */ /* 0x004fe20000000003 */
[----:B01----:R-:W-:Y:S06]  /*2770*/  @!P1 BRA `(.L_x_37) ;  /* 0x00000000002c9947 */ /* 0x003fec0003800000 */
[----:B------:R-:W-:-:S04]  /*2780*/  FADD R11, R11, -R8 ;  /* 0x800000080b0b7221 */ /* 0x000fc80000000000 */
[----:B------:R-:W-:-:S04]  /*2790*/  FFMA.SAT R12, R11, R6, 0.5 ;  /* 0x3f0000000b0c7423 */ /* 0x000fc80000002006 */
[----:B------:R-:W-:-:S04]  /*27a0*/  FFMA.RM R12, R12, R9, 12582913 ;  /* 0x4b4000010c0c7423 */ /* 0x000fc80000004009 */
[C---:B------:R-:W-:Y:S01]  /*27b0*/  FADD R14, R12.reuse, -12583039 ;  /* 0xcb40007f0c0e7421 */ /* 0x040fe20000000000 */
[----:B------:R-:W-:-:S03]  /*27c0*/  SHF.L.U32 R12, R12, 0x17, RZ ;  /* 0x000000170c0c7819 */ /* 0x000fc600000006ff */
[----:B------:R-:W-:-:S04]  /*27d0*/  FFMA R14, R11, 1.4426950216293334961, -R14 ;  /* 0x3fb8aa3b0b0e7823 */ /* 0x000fc8000000080e */
[----:B------:R-:W-:-:S04]  /*27e0*/  FFMA R14, R11, 1.925963033500011079e-08, R14 ;  /* 0x32a570600b0e7823 */ /* 0x000fc8000000000e */
[----:B------:R-:W0:Y:S02]  /*27f0*/  MUFU.EX2 R11, R14 ;  /* 0x0000000e000b7308 */ /* 0x000e240000000800 */
[----:B0-----:R-:W-:Y:S01]  /*2800*/  FMUL R12, R12, R11 ;  /* 0x0000000b0c0c7220 */ /* 0x001fe20000400000 */
[----:B------:R-:W-:-:S03]  /*2810*/  MOV R11, R8 ;  /* 0x00000008000b7202 */ /* 0x000fc60000000f00 */
[----:B------:R-:W-:-:S07]  /*2820*/  FMUL R3, R3, R12 ;  /* 0x0000000c03037220 */ /* 0x000fce0000400000 */
.L_x_37:
[----:B------:R-:W-:Y:S05]  /*2830*/  BSYNC.RECONVERGENT B0 ;  /* 0x0000000000007941 */ /* 0x000fea0003800200 */
.L_x_36:
[----:B------:R-:W-:Y:S01]  /*2840*/  FADD R13, -R11, R8 ;  /* 0x000000080b0d7221 */ /* 0x000fe20000000100 */
[----:B------:R-:W-:Y:S01]  /*2850*/  FSETP.GT.AND P1, PT, R10, R11, PT ;  /* 0x0000000b0a00720b */ /* 0x000fe20003f24000 */
[----:B------:R0:W1:Y:S01]  /*2860*/  LDS R8, [R7+0xc] ;  /* 0x00000c0007087984 */ /* 0x0000620000000800 */
        /* <DEDUP_REMOVED lines=10> */
[----:B------:R-:W-:Y:S01]  /*2910*/  FADD R7, R11, -R10 ;  /* 0x8000000a0b077221 */ /* 0x000fe20000000000 */
[----:B------:R-:W-:-:S03]  /*2920*/  MOV R11, R10 ;  /* 0x0000000a000b7202 */ /* 0x000fc60000000f00 */
[----:B------:R-:W-:-:S04]  /*2930*/  FFMA.SAT R12, R7, R6, 0.5 ;  /* 0x3f000000070c7423 */ /* 0x000fc80000002006 */
[----:B------:R-:W-:-:S04]  /*2940*/  FFMA.RM R12, R12, R9, 12582913 ;  /* 0x4b4000010c0c7423 */ /* 0x000fc80000004009 */
[C---:B------:R-:W-:Y:S01]  /*2950*/  FADD R14, R12.reuse, -12583039 ;  /* 0xcb40007f0c0e7421 */ /* 0x040fe20000000000 */
[----:B------:R-:W-:-:S03]  /*2960*/  SHF.L.U32 R12, R12, 0x17, RZ ;  /* 0x000000170c0c7819 */ /* 0x000fc600000006ff */
[----:B------:R-:W-:-:S04]  /*2970*/  FFMA R14, R7, 1.4426950216293334961, -R14 ;  /* 0x3fb8aa3b070e7823 */ /* 0x000fc8000000080e */
[----:B------:R-:W-:-:S04]  /*2980*/  FFMA R14, R7, 1.925963033500011079e-08, R14 ;  /* 0x32a57060070e7823 */ /* 0x000fc8000000000e */
[----:B------:R-:W0:Y:S02]  /*2990*/  MUFU.EX2 R7, R14 ;  /* 0x0000000e00077308 */ /* 0x000e240000000800 */
[----:B0-----:R-:W-:-:S04]  /*29a0*/  FMUL R12, R12, R7 ;  /* 0x000000070c0c7220 */ /* 0x001fc80000400000 */
[----:B------:R-:W-:-:S07]  /*29b0*/  FMUL R3, R3, R12 ;  /* 0x0000000c03037220 */ /* 0x000fce0000400000 */
.L_x_39:
[----:B------:R-:W-:Y:S05]  /*29c0*/  BSYNC.RECONVERGENT B0 ;  /* 0x0000000000007941 */ /* 0x000fea0003800200 */
.L_x_38:
[----:B------:R-:W-:Y:S01]  /*29d0*/  FADD R7, -R11, R10 ;  /* 0x0000000a0b077221 */ /* 0x000fe20000000100 */
[----:B------:R-:W-:Y:S01]  /*29e0*/  FSETP.GT.AND P1, PT, R8, R11, PT ;  /* 0x0000000b0800720b */ /* 0x000fe20003f24000 */
[----:B------:R-:W-:Y:S02]  /*29f0*/  BSSY.RECONVERGENT B0, `(.L_x_40) ;  /* 0x0000015000007945 */ /* 0x000fe40003800200 */
[----:B------:R-:W-:-:S04]  /*2a00*/  FFMA.SAT R10, R7, R6, 0.5 ;  /* 0x3f000000070a7423 */ /* 0x000fc80000002006 */
[----:B------:R-:W-:-:S04]  /*2a10*/  FFMA.RM R10, R10, R9, 12582913 ;  /* 0x4b4000010a0a7423 */ /* 0x000fc80000004009 */
[C---:B------:R-:W-:Y:S01]  /*2a20*/  FADD R12, R10.reuse, -12583039 ;  /* 0xcb40007f0a0c7421 */ /* 0x040fe20000000000 */
[----:B------:R-:W-:-:S03]  /*2a30*/  SHF.L.U32 R10, R10, 0x17, RZ ;  /* 0x000000170a0a7819 */ /* 0x000fc600000006ff */
[----:B------:R-:W-:-:S04]  /*2a40*/  FFMA R12, R7, 1.4426950216293334961, -R12 ;  /* 0x3fb8aa3b070c7823 */ /* 0x000fc8000000080c */
[----:B------:R-:W-:-:S06]  /*2a50*/  FFMA R12, R7, 1.925963033500011079e-08, R12 ;  /* 0x32a57060070c7823 */ /* 0x000fcc000000000c */
[----:B------:R-:W0:Y:S02]  /*2a60*/  MUFU.EX2 R12, R12 ;  /* 0x0000000c000c7308 */ /* 0x000e240000000800 */
[----:B0-----:R-:W-:Y:S01]  /*2a70*/  FFMA R3, R10, R12, R3 ;  /* 0x0000000c0a037223 */ /* 0x001fe20000000003 */
[----:B------:R-:W-:Y:S06]  /*2a80*/  @!P1 BRA `(.L_x_41) ;  /* 0x00000000002c9947 */ /* 0x000fec0003800000 */
        /* <DEDUP_REMOVED lines=11> */
.L_x_41:
[----:B------:R-:W-:Y:S05]  /*2b40*/  BSYNC.RECONVERGENT B0 ;  /* 0x0000000000007941 */ /* 0x000fea0003800200 */
.L_x_40:
[----:B------:R-:W-:Y:S01]  /*2b50*/  FADD R7, -R11, R8 ;  /* 0x000000080b077221 */ /* 0x000fe20000000100 */
[----:B------:R-:W-:-:S03]  /*2b60*/  UIADD3 UR5, UPT, UPT, UR5, 0x4, URZ ;  /* 0x0000000405057890 */ /* 0x000fc6000fffe0ff */
[----:B------:R-:W-:Y:S01]  /*2b70*/  FFMA.SAT R6, R7, R6, 0.5 ;  /* 0x3f00000007067423 */ /* 0x000fe20000002006 */
[----:B------:R-:W-:-:S03]  /*2b80*/  UISETP.NE.AND UP2, UPT, UR5, UR10, UPT ;  /* 0x0000000a0500728c */ /* 0x000fc6000bf45270 */
[----:B------:R-:W-:-:S04]  /*2b90*/  FFMA.RM R6, R6, R9, 12582913 ;  /* 0x4b40000106067423 */ /* 0x000fc80000004009 */
[C---:B------:R-:W-:Y:S01]  /*2ba0*/  FADD R8, R6.reuse, -12583039 ;  /* 0xcb40007f06087421 */ /* 0x040fe20000000000 */
[----:B------:R-:W-:-:S03]  /*2bb0*/  SHF.L.U32 R6, R6, 0x17, RZ ;  /* 0x0000001706067819 */ /* 0x000fc600000006ff */
[----:B------:R-:W-:-:S04]  /*2bc0*/  FFMA R8, R7, 1.4426950216293334961, -R8 ;  /* 0x3fb8aa3b07087823 */ /* 0x000fc80000000808 */
[----:B------:R-:W-:-:S06]  /*2bd0*/  FFMA R8, R7, 1.925963033500011079e-08, R8 ;  /* 0x32a5706007087823 */ /* 0x000fcc0000000008 */
[----:B------:R-:W0:Y:S02]  /*2be0*/  MUFU.EX2 R8, R8 ;  /* 0x0000000800087308 */ /* 0x000e240000000800 */
[----:B0-----:R-:W-:Y:S01]  /*2bf0*/  FFMA R3, R6, R8, R3 ;  /* 0x0000000806037223 */ /* 0x001fe20000000003 */
[----:B------:R-:W-:Y:S06]  /*2c00*/  BRA.U UP2, `(.L_x_42) ;  /* 0xfffffff902487547 */ /* 0x000fec000b83ffff */
[----:B------:R-:W-:-:S07]  /*2c10*/  MOV R9, UR10 ;  /* 0x0000000a00097c02 */ /* 0x000fce0008000f00 */
.L_x_33:
[----:B------:R-:W-:Y:S01]  /*2c20*/  UISETP.NE.AND UP2, UPT, UR21, URZ, UPT ;  /* 0x000000ff1500728c */ /* 0x000fe2000bf45270 */
[----:B0---4-:R-:W-:-:S08]  /*2c30*/  MOV R7, R11 ;  /* 0x0000000b00077202 */ /* 0x011fd00000000f00 */
[----:B------:R-:W-:Y:S05]  /*2c40*/  BRA.U !UP2, `(.L_x_21) ;  /* 0x000000050a547547 */ /* 0x000fea000b800000 */
[----:B--2---:R-:W-:Y:S01]  /*2c50*/  IMAD R6, R2, UR12, R9 ;  /* 0x0000000c02067c24 */ /* 0x004fe2000f8e0209 */
[----:B------:R-:W-:Y:S01]  /*2c60*/  BSSY.RECONVERGENT B0, `(.L_x_43) ;  /* 0x0000013000007945 */ /* 0x000fe20003800200 */
[----:B------:R-:W-:-:S03]  /*2c70*/  HFMA2 R8, -RZ, RZ, 0.96630859375, -0.0022525787353515625 ;  /* 0x3bbb989dff087431 */ /* 0x000fc600000001ff */
[----:B------:R-:W-:-:S05]  /*2c80*/  LEA R6, R6, UR19, 0x2 ;  /* 0x0000001306067c11 */ /* 0x000fca000f8e10ff */
[----:B------:R-:W0:Y:S02]  /*2c90*/  LDS R14, [R6] ;  /* 0x00000000060e7984 */ /* 0x000e240000000800 */
[----:B0-----:R-:W-:-:S13]  /*2ca0*/  FSETP.GT.AND P1, PT, R14, R7, PT ;  /* 0x000000070e00720b */ /* 0x001fda0003f24000 */
[----:B------:R-:W-:Y:S05]  /*2cb0*/  @!P1 BRA `(.L_x_44) ;  /* 0x0000000000349947 */ /* 0x000fea0003800000 */
[----:B------:R-:W-:Y:S01]  /*2cc0*/  MOV R10, 0x3bbb989d ;  /* 0x3bbb989d000a7802 */ /* 0x000fe20000000f00 */
[----:B------:R-:W-:Y:S01]  /*2cd0*/  FADD R7, -R14, R7 ;  /* 0x000000070e077221 */ /* 0x000fe20000000100 */
[----:B------:R-:W-:-:S03]  /*2ce0*/  MOV R12, 0x437c0000 ;  /* 0x437c0000000c7802 */ /* 0x000fc60000000f00 */
[----:B------:R-:W-:-:S04]  /*2cf0*/  FFMA.SAT R9, R7, R10, 0.5 ;  /* 0x3f00000007097423 */ /* 0x000fc8000000200a */
[----:B------:R-:W-:-:S04]  /*2d00*/  FFMA.RM R9, R9, R12, 12582913 ;  /* 0x4b40000109097423 */ /* 0x000fc8000000400c */
[C---:B------:R-:W-:Y:S01]  /*2d10*/  FADD R10, R9.reuse, -12583039 ;  /* 0xcb40007f090a7421 */ /* 0x040fe20000000000 */
[----:B------:R-:W-:-:S03]  /*2d20*/  SHF.L.U32 R9, R9, 0x17, RZ ;  /* 0x0000001709097819 */ /* 0x000fc600000006ff */
[----:B------:R-:W-:-:S04]  /*2d30*/  FFMA R10, R7, 1.4426950216293334961, -R10 ;  /* 0x3fb8aa3b070a7823 */ /* 0x000fc8000000080a */
[----:B------:R-:W-:Y:S01]  /*2d40*/  FFMA R10, R7, 1.925963033500011079e-08, R10 ;  /* 0x32a57060070a7823 */ /* 0x000fe2000000000a */
[----:B------:R-:W-:-:S05]  /*2d50*/  MOV R7, R14 ;  /* 0x0000000e00077202 */ /* 0x000fca0000000f00 */
[----:B------:R-:W0:Y:S02]  /*2d60*/  MUFU.EX2 R10, R10 ;  /* 0x0000000a000a7308 */ /* 0x000e240000000800 */
[----:B0-----:R-:W-:-:S04]  /*2d70*/  FMUL R12, R9, R10 ;  /* 0x0000000a090c7220 */ /* 0x001fc80000400000 */
[----:B------:R-:W-:-:S07]  /*2d80*/  FMUL R3, R3, R12 ;  /* 0x0000000c03037220 */ /* 0x000fce0000400000 */
.L_x_44:
[----:B------:R-:W-:Y:S05]  /*2d90*/  BSYNC.RECONVERGENT B0 ;  /* 0x0000000000007941 */ /* 0x000fea0003800200 */
.L_x_43:
[----:B------:R-:W-:Y:S01]  /*2da0*/  FADD R11, R14, -R7 ;  /* 0x800000070e0b7221 */ /* 0x000fe20000000000 */
[----:B------:R-:W-:Y:S01]  /*2db0*/  MOV R9, 0x437c0000 ;  /* 0x437c000000097802 */ /* 0x000fe20000000f00 */
[----:B------:R-:W-:Y:S02]  /*2dc0*/  UISETP.NE.AND UP2, UPT, UR21, 0x1, UPT ;  /* 0x000000011500788c */ /* 0x000fe4000bf45270 */
        /* <DEDUP_REMOVED lines=8> */
[----:B------:R-:W-:Y:S06]  /*2e50*/  BRA.U !UP2, `(.L_x_21) ;  /* 0x000000010ad07547 */ /* 0x000fec000b800000 */
[----:B------:R-:W0:Y:S01]  /*2e60*/  LDS R14, [R6+0x4] ;  /* 0x00000400060e7984 */ /* 0x000e220000000800 */
[----:B------:R-:W-:Y:S01]  /*2e70*/  BSSY.RECONVERGENT B0, `(.L_x_45) ;  /* 0x000000e000007945 */ /* 0x000fe20003800200 */
[----:B0-----:R-:W-:-:S13]  /*2e80*/  FSETP.GT.AND P1, PT, R14, R7, PT ;  /* 0x000000070e00720b */ /* 0x001fda0003f24000 */
[----:B------:R-:W-:Y:S05]  /*2e90*/  @!P1 BRA `(.L_x_46) ;  /* 0x00000000002c9947 */ /* 0x000fea0003800000 */
[----:B------:R-:W-:-:S04]  /*2ea0*/  FADD R7, -R14, R7 ;  /* 0x000000070e077221 */ /* 0x000fc80000000100 */
        /* <DEDUP_REMOVED lines=10> */
.L_x_46:
[----:B------:R-:W-:Y:S05]  /*2f50*/  BSYNC.RECONVERGENT B0 ;  /* 0x0000000000007941 */ /* 0x000fea0003800200 */
.L_x_45:
[----:B------:R-:W-:Y:S01]  /*2f60*/  FADD R11, R14, -R7 ;  /* 0x800000070e0b7221 */ /* 0x000fe20000000000 */
[----:B------:R-:W-:-:S03]  /*2f70*/  UISETP.NE.AND UP2, UPT, UR21, 0x2, UPT ;  /* 0x000000021500788c */ /* 0x000fc6000bf45270 */
        /* <DEDUP_REMOVED lines=24> */
.L_x_48:
[----:B------:R-:W-:Y:S05]  /*3100*/  BSYNC.RECONVERGENT B0 ;  /* 0x0000000000007941 */ /* 0x000fea0003800200 */
.L_x_47:
[----:B------:R-:W-:-:S04]  /*3110*/  FADD R11, R12, -R7 ;  /* 0x800000070c0b7221 */ /* 0x000fc80000000000 */
[----:B------:R-:W-:-:S04]  /*3120*/  FFMA.SAT R8, R11, R8, 0.5 ;  /* 0x3f0000000b087423 */ /* 0x000fc80000002008 */
[----:B------:R-:W-:-:S04]  /*3130*/  FFMA.RM R8, R8, R9, 12582913 ;  /* 0x4b40000108087423 */ /* 0x000fc80000004009 */
[C---:B------:R-:W-:Y:S01]  /*3140*/  FADD R6, R8.reuse, -12583039 ;  /* 0xcb40007f08067421 */ /* 0x040fe20000000000 */
[----:B------:R-:W-:-:S03]  /*3150*/  SHF.L.U32 R8, R8, 0x17, RZ ;  /* 0x0000001708087819 */ /* 0x000fc600000006ff */
[----:B------:R-:W-:-:S04]  /*3160*/  FFMA R6, R11, 1.4426950216293334961, -R6 ;  /* 0x3fb8aa3b0b067823 */ /* 0x000fc80000000806 */
[----:B------:R-:W-:-:S06]  /*3170*/  FFMA R6, R11, 1.925963033500011079e-08, R6 ;  /* 0x32a570600b067823 */ /* 0x000fcc0000000006 */
[----:B------:R-:W0:Y:S02]  /*3180*/  MUFU.EX2 R6, R6 ;  /* 0x0000000600067308 */ /* 0x000e240000000800 */
[----:B0-----:R-:W-:-:S07]  /*3190*/  FFMA R3, R8, R6, R3 ;  /* 0x0000000608037223 */ /* 0x001fce0000000003 */
.L_x_21:
[----:B------:R-:W0:Y:S01]  /*31a0*/  LDCU UR11, c[0x0][0x3a4] ;  /* 0x00007480ff0b77ac */ /* 0x000e220008000800 */
[----:B------:R-:W-:Y:S04]  /*31b0*/  BSSY.RECONVERGENT B0, `(.L_x_49) ;  /* 0x0000075000007945 */ /* 0x000fe80003800200 */
[----:B------:R-:W-:Y:S05]  /*31c0*/  @!P0 BRA `(.L_x_50) ;  /* 0x0000000400cc8947 */ /* 0x000fea0003800000 */
[----:B------:R-:W-:Y:S01]  /*31d0*/  UISETP.GE.U32.AND UP2, UPT, UR17, 0xf, UPT ;  /* 0x0000000f1100788c */ /* 0x000fe2000bf46070 */
[----:B-1-3--:R-:W-:-:S08]  /*31e0*/  HFMA2 R11, -RZ, RZ, 0, 0 ;  /* 0x00000000ff0b7431 */ /* 0x00afd000000001ff */
[----:B------:R-:W-:Y:S05]  /*31f0*/  BRA.U !UP2, `(.L_x_51) ;  /* 0x000000010ab07547 */ /* 0x000fea000b800000 */
[----:B------:R-:W-:Y:S01]  /*3200*/  BSSY.RECONVERGENT B1, `(.L_x_52) ;  /* 0x000002a000017945 */ /* 0x000fe20003800200 */
[----:B------:R-:W-:-:S07]  /*3210*/  MOV R11, RZ ;  /* 0x000000ff000b7202 */ /* 0x000fce0000000f00 */
.L_x_53:
[----:B-1----:R-:W1:Y:S01]  /*3220*/  LDC.64 R8, c[0x0][0x398] ;  /* 0x0000e600ff087b82 */ /* 0x002e620000000a00 */
[----:B------:R-:W-:-:S05]  /*3230*/  IADD3 R13, PT, PT, R0, R11, RZ ;  /* 0x0000000b000d7210 */ /* 0x000fca0007ffe0ff */
[----:B-1----:R-:W-:-:S05]  /*3240*/  IMAD.WIDE R8, R13, 0x4, R8 ;  /* 0x000000040d087825 */ /* 0x002fca00078e0208 */
[----:B--2---:R-:W2:Y:S04]  /*3250*/  LDG.E R6, desc[UR14][R8.64] ;  /* 0x0000000e08067981 */ /* 0x004ea8000c1e1900 */
        /* <DEDUP_REMOVED lines=15> */
[----:B0-----:R-:W-:Y:S01]  /*3350*/  IMAD R10, R2, UR11, R11 ;  /* 0x0000000b020a7c24 */ /* 0x001fe2000f8e020b */
        /* <DEDUP_REMOVED lines=21> */
.L_x_52:
[----:B------:R-:W-:-:S07]  /*34b0*/  MOV R11, R5 ;  /* 0x00000005000b7202 */ /* 0x000fce0000000f00 */
.L_x_51:
[----:B------:R-:W3:Y:S02]  /*34c0*/  LDCU UR5, c[0x0][0x3a4] ;  /* 0x00007480ff0577ac */ /* 0x000ee40008000800 */
[----:B---3--:R-:W-:-:S04]  /*34d0*/  ULOP3.LUT UR5, UR5, 0xf, URZ, 0xc0, !UPT ;  /* 0x0000000f05057892 */ /* 0x008fc8000f8ec0ff */
[----:B------:R-:W-:-:S09]  /*34e0*/  UISETP.NE.AND UP2, UPT, UR5, URZ, UPT ;  /* 0x000000ff0500728c */ /* 0x000fd2000bf45270 */
[----:B------:R-:W-:Y:S05]  /*34f0*/  BRA.U !UP2, `(.L_x_50) ;  /* 0x000000050a007547 */ /* 0x000fea000b800000 */
[----:B------:R-:W-:Y:S02]  /*3500*/  UIADD3 UR5, UPT, UPT, UR5, -0x1, URZ ;  /* 0xffffffff05057890 */ /* 0x000fe4000fffe0ff */
[----:B------:R-:W-:Y:S02]  /*3510*/  UISETP.NE.AND UP3, UPT, UR24, URZ, UPT ;  /* 0x000000ff1800728c */ /* 0x000fe4000bf65270 */
[----:B------:R-:W-:-:S09]  /*3520*/  UISETP.GE.U32.AND UP2, UPT, UR5, 0x7, UPT ;  /* 0x000000070500788c */ /* 0x000fd2000bf46070 */
[----:B------:R-:W-:Y:S05]  /*3530*/  BRA.U !UP2, `(.L_x_54) ;  /* 0x000000010a5c7547 */ /* 0x000fea000b800000 */
[----:B------:R-:W3:Y:S01]  /*3540*/  LDC.64 R8, c[0x0][0x398] ;  /* 0x0000e600ff087b82 */ /* 0x000ee20000000a00 */
[----:B-1----:R-:W-:Y:S01]  /*3550*/  IADD3 R13, PT, PT, R0, R11, RZ ;  /* 0x0000000b000d7210 */ /* 0x002fe20007ffe0ff */
[----:B------:R-:W1:Y:S04]  /*3560*/  LDCU UR5, c[0x0][0x3a4] ;  /* 0x00007480ff0577ac */ /* 0x000e680008000800 */
[----:B---3--:R-:W-:-:S05]  /*3570*/  IMAD.WIDE R8, R13, 0x4, R8 ;  /* 0x000000040d087825 */ /* 0x008fca00078e0208 */
[----:B--2---:R-:W2:Y:S04]  /*3580*/  LDG.E R6, desc[UR14][R8.64] ;  /* 0x0000000e08067981 */ /* 0x004ea8000c1e1900 */
[----:B------:R-:W3:Y:S04]  /*3590*/  LDG.E R12, desc[UR14][R8.64+0x4] ;  /* 0x0000040e080c7981 */ /* 0x000ee8000c1e1900 */
[----:B------:R-:W4:Y:S04]  /*35a0*/  LDG.E R14, desc[UR14][R8.64+0x8] ;  /* 0x0000080e080e7981 */ /* 0x000f28000c1e1900 */
[----:B------:R-:W5:Y:S04]  /*35b0*/  LDG.E R16, desc[UR14][R8.64+0xc] ;  /* 0x00000c0e08107981 */ /* 0x000f68000c1e1900 */
[----:B------:R-:W5:Y:S04]  /*35c0*/  LDG.E R18, desc[UR14][R8.64+0x10] ;  /* 0x0000100e08127981 */ /* 0x000f68000c1e1900 */
[----:B------:R-:W5:Y:S04]  /*35d0*/  LDG.E R20, desc[UR14][R8.64+0x14] ;  /* 0x0000140e08147981 */ /* 0x000f68000c1e1900 */
[----:B------:R-:W5:Y:S04]  /*35e0*/  LDG.E R22, desc[UR14][R8.64+0x18] ;  /* 0x0000180e08167981 */ /* 0x000f68000c1e1900 */
[----:B------:R-:W5:Y:S01]  /*35f0*/  LDG.E R24, desc[UR14][R8.64+0x1c] ;  /* 0x00001c0e08187981 */ /* 0x000f62000c1e1900 */
[----:B-1----:R-:W-:Y:S01]  /*3600*/  IMAD R10, R2, UR5, R11 ;  /* 0x00000005020a7c24 */ /* 0x002fe2000f8e020b */
        /* <DEDUP_REMOVED lines=10> */
.L_x_54:
        /* <DEDUP_REMOVED lines=12> */
[----:B------:R-:W5:Y:S01]  /*3770*/  LDG.E R16, desc[UR14][R8.64+0xc] ;  /* 0x00000c0e08107981 */ /* 0x000f62000c1e1900 */
[----:B-1----:R-:W-:Y:S01]  /*3780*/  IMAD R10, R2, UR5, R11 ;  /* 0x00000005020a7c24 */ /* 0x002fe2000f8e020b */
[----:B------:R-:W-:-:S04]  /*3790*/  IADD3 R11, PT, PT, R11, 0x4, RZ ;  /* 0x000000040b0b7810 */ /* 0x000fc80007ffe0ff */
[----:B------:R-:W-:-:S05]  /*37a0*/  LEA R13, R10, UR8, 0x2 ;  /* 0x000000080a0d7c11 */ /* 0x000fca000f8e10ff */
[----:B--2---:R1:W-:Y:S04]  /*37b0*/  STS [R13], R6 ;  /* 0x000000060d007388 */ /* 0x0043e80000000800 */
[----:B---3--:R1:W-:Y:S04]  /*37c0*/  STS [R13+0x4], R12 ;  /* 0x0000040c0d007388 */ /* 0x0083e80000000800 */
[----:B----4-:R1:W-:Y:S04]  /*37d0*/  STS [R13+0x8], R14 ;  /* 0x0000080e0d007388 */ /* 0x0103e80000000800 */
[----:B-----5:R1:W-:Y:S02]  /*37e0*/  STS [R13+0xc], R16 ;  /* 0x00000c100d007388 */ /* 0x0203e40000000800 */
.L_x_55:
[----:B------:R-:W-:Y:S05]  /*37f0*/  BRA.U !UP3, `(.L_x_50) ;  /* 0x000000010b407547 */ /* 0x000fea000b800000 */
[----:B------:R-:W3:Y:S01]  /*3800*/  LDC.64 R8, c[0x0][0x398] ;  /* 0x0000e600ff087b82 */ /* 0x000ee20000000a00 */
[----:B-1----:R-:W-:Y:S01]  /*3810*/  IADD3 R13, PT, PT, R0, R11, RZ ;  /* 0x0000000b000d7210 */ /* 0x002fe20007ffe0ff */
[----:B------:R-:W1:Y:S04]  /*3820*/  LDCU UR5, c[0x0][0x3a4] ;  /* 0x00007480ff0577ac */ /* 0x000e680008000800 */
[----:B---3--:R-:W-:-:S05]  /*3830*/  IMAD.WIDE R8, R13, 0x4, R8 ;  /* 0x000000040d087825 */ /* 0x008fca00078e0208 */
[----:B--2---:R-:W2:Y:S01]  /*3840*/  LDG.E R6, desc[UR14][R8.64] ;  /* 0x0000000e08067981 */ /* 0x004ea2000c1e1900 */
[----:B-1----:R-:W-:Y:S01]  /*3850*/  IMAD R10, R2, UR5, R11 ;  /* 0x00000005020a7c24 */ /* 0x002fe2000f8e020b */
[----:B------:R-:W-:-:S04]  /*3860*/  UISETP.NE.AND UP2, UPT, UR25, 0x1, UPT ;  /* 0x000000011900788c */ /* 0x000fc8000bf45270 */
[----:B------:R-:W-:-:S05]  /*3870*/  LEA R11, R10, UR8, 0x2 ;  /* 0x000000080a0b7c11 */ /* 0x000fca000f8e10ff */
[----:B--2---:R4:W-:Y:S01]  /*3880*/  STS [R11], R6 ;  /* 0x000000060b007388 */ /* 0x0049e20000000800 */
[----:B------:R-:W-:Y:S05]  /*3890*/  BRA.U !UP2, `(.L_x_50) ;  /* 0x000000010a187547 */ /* 0x000fea000b800000 */
[----:B------:R-:W-:Y:S01]  /*38a0*/  UISETP.NE.AND UP2, UPT, UR25, 0x2, UPT ;  /* 0x000000021900788c */ /* 0x000fe2000bf45270 */
[----:B----4-:R-:W2:Y:S05]  /*38b0*/  LDG.E R6, desc[UR14][R8.64+0x4] ;  /* 0x0000040e08067981 */ /* 0x010eaa000c1e1900 */
[----:B------:R-:W-:-:S13]  /*38c0*/  PLOP3.LUT P1, PT, PT, PT, UP2, 0x80, 0x8 ;  /* 0x000000000008781c */ /* 0x000fda0003f2f028 */
[----:B------:R-:W3:Y:S04]  /*38d0*/  @P1 LDG.E R10, desc[UR14][R8.64+0x8] ;  /* 0x0000080e080a1981 */ /* 0x000ee8000c1e1900 */
[----:B--2---:R1:W-:Y:S04]  /*38e0*/  STS [R11+0x4], R6 ;  /* 0x000004060b007388 */ /* 0x0043e80000000800 */
[----:B---3--:R1:W-:Y:S02]  /*38f0*/  @P1 STS [R11+0x8], R10 ;  /* 0x0000080a0b001388 */ /* 0x0083e40000000800 */
.L_x_50:
[----:B0-----:R-:W-:Y:S05]  /*3900*/  BSYNC.RECONVERGENT B0 ;  /* 0x0000000000007941 */ /* 0x001fea0003800200 */
.L_x_49:
[----:B------:R-:W-:Y:S06]  /*3910*/  BAR.SYNC.DEFER_BLOCKING 0x0 ;  /* 0x0000000000007b1d */ /* 0x000fec0000010000 */
[----:B------:R-:W-:Y:S05]  /*3920*/  BRA.U !UP0, `(.L_x_56) ;  /* 0x0000000908547547 */ /* 0x000fea000b800000 */
[----:B-1234-:R-:W-:Y:S02]  /*3930*/  HFMA2 R6, -RZ, RZ, 0.96630859375, -0.0022525787353515625 ;  /* 0x3bbb989dff067431 */ /* 0x01efe400000001ff */
[----:B------:R-:W-:Y:S01]  /*3940*/  FADD R9, -R7, R4 ;  /* 0x0000000407097221 */ /* 0x000fe20000000100 */
[----:B------:R-:W-:Y:S01]  /*3950*/  MOV R11, 0x437c0000 ;  /* 0x437c0000000b7802 */ /* 0x000fe20000000f00 */
[----:B------:R-:W-:Y:S02]  /*3960*/  UMOV UR5, URZ ;  /* 0x000000ff00057c82 */ /* 0x000fe40008000000 */
[----:B------:R-:W-:-:S04]  /*3970*/  FFMA.SAT R4, R9, R6, 0.5 ;  /* 0x3f00000009047423 */ /* 0x000fc80000002006 */
[----:B------:R-:W-:-:S04]  /*3980*/  FFMA.RM R4, R4, R11, 12582913 ;  /* 0x4b40000104047423 */ /* 0x000fc8000000400b */
[----:B------:R-:W-:-:S04]  /*3990*/  FADD R6, R4, -12583039 ;  /* 0xcb40007f04067421 */ /* 0x000fc80000000000 */
[----:B------:R-:W-:-:S04]  /*39a0*/  FFMA R6, R9, 1.4426950216293334961, -R6 ;  /* 0x3fb8aa3b09067823 */ /* 0x000fc80000000806 */
[----:B------:R-:W-:Y:S01]  /*39b0*/  FFMA R6, R9, 1.925963033500011079e-08, R6 ;  /* 0x32a5706009067823 */ /* 0x000fe20000000006 */
[----:B------:R-:W-:-:S05]  /*39c0*/  SHF.L.U32 R9, R4, 0x17, RZ ;  /* 0x0000001704097819 */ /* 0x000fca00000006ff */
[----:B------:R-:W0:Y:S02]  /*39d0*/  MUFU.EX2 R6, R6 ;  /* 0x0000000600067308 */ /* 0x000e240000000800 */
[----:B0-----:R-:W-:-:S07]  /*39e0*/  FMUL R4, R6, R9 ;  /* 0x0000000906047220 */ /* 0x001fce0000400000 */
.L_x_61:
[----:B0-----:R-:W0:Y:S01]  /*39f0*/  LDC R9, c[0x0][0x3a4] ;  /* 0x0000e900ff097b82 */ /* 0x001e220000000800 */
[----:B-1----:R-:W1:Y:S01]  /*3a00*/  LDCU UR12, c[0x0][0x3b4] ;  /* 0x00007680ff0c77ac */ /* 0x002e620008000800 */
[----:B------:R-:W-:Y:S01]  /*3a10*/  MOV R10, RZ ;  /* 0x000000ff000a7202 */ /* 0x000fe20000000f00 */
[----:B-1----:R-:W-:Y:S01]  /*3a20*/  UISETP.GE.U32.AND UP2, UPT, UR12, 0x4, UPT ;  /* 0x000000040c00788c */ /* 0x002fe2000bf46070 */
[----:B0-2---:R-:W-:-:S05]  /*3a30*/  IMAD R6, R2, R9, UR5 ;  /* 0x0000000502067e24 */ /* 0x005fca000f8e0209 */
[----:B------:R-:W-:-:S05]  /*3a40*/  LEA R6, R6, UR8, 0x2 ;  /* 0x0000000806067c11 */ /* 0x000fca000f8e10ff */
[----:B------:R-:W0:Y:S02]  /*3a50*/  LDS R11, [R6] ;  /* 0x00000000060b7984 */ /* 0x000e240000000800 */
[----:B0-----:R-:W-:Y:S01]  /*3a60*/  FMUL R8, R4, R11 ;  /* 0x0000000b04087220 */ /* 0x001fe20000400000 */
[----:B------:R-:W-:Y:S06]  /*3a70*/  BRA.U !UP2, `(.L_x_57) ;  /* 0x000000050a087547 */ /* 0x000fec000b800000 */
[----:B------:R-:W-:-:S07]  /*3a80*/  HFMA2 R10, -RZ, RZ, 0, 0 ;  /* 0x00000000ff0a7431 */ /* 0x000fce00000001ff */
.L_x_58:
[----:B------:R-:W-:Y:S01]  /*3a90*/  IMAD R12, R2, UR12, R10 ;  /* 0x0000000c020c7c24 */ /* 0x000fe2000f8e020a */
[----:B------:R-:W-:Y:S01]  /*3aa0*/  MOV R11, 0x3bbb989d ;  /* 0x3bbb989d000b7802 */ /* 0x000fe20000000f00 */
[C---:B0-----:R-:W-:Y:S01]  /*3ab0*/  IMAD R13, R10.reuse, R9, UR5 ;  /* 0x000000050a0d7e24 */ /* 0x041fe2000f8e0209 */
[----:B------:R-:W-:Y:S02]  /*3ac0*/  IADD3 R10, PT, PT, R10, 0x4, RZ ;  /* 0x000000040a0a7810 */ /* 0x000fe40007ffe0ff */
[----:B------:R-:W-:Y:S02]  /*3ad0*/  LEA R12, R12, UR19, 0x2 ;  /* 0x000000130c0c7c11 */ /* 0x000fe4000f8e10ff */
[----:B------:R-:W-:Y:S02]  /*3ae0*/  LEA R18, R13, UR18, 0x2 ;  /* 0x000000120d127c11 */ /* 0x000fe4000f8e10ff */
[----:B------:R-:W-:Y:S01]  /*3af0*/  MOV R13, 0x437c0000 ;  /* 0x437c0000000d7802 */ /* 0x000fe20000000f00 */
[----:B------:R-:W0:Y:S01]  /*3b00*/  LDS R14, [R12] ;  /* 0x000000000c0e7984 */ /* 0x000e220000000800 */
[----:B------:R-:W-:-:S03]  /*3b10*/  ISETP.NE.AND P1, PT, R10, UR10, PT ;  /* 0x0000000a0a007c0c */ /* 0x000fc6000bf25270 */
[----:B------:R1:W2:Y:S02]  /*3b20*/  LDS R19, [R18] ;  /* 0x0000000012137984 */ /* 0x0002a40000000800 */
[----:B-1----:R-:W-:Y:S01]  /*3b30*/  LEA R18, R9, R18, 0x2 ;  /* 0x0000001209127211 */ /* 0x002fe200078e10ff */
[----:B0-----:R-:W-:-:S04]  /*3b40*/  FADD R14, R14, -R7 ;  /* 0x800000070e0e7221 */ /* 0x001fc80000000000 */
[----:B------:R-:W-:-:S04]  /*3b50*/  FFMA.SAT R16, R14, R11, 0.5 ;  /* 0x3f0000000e107423 */ /* 0x000fc8000000200b */
[----:B------:R-:W-:-:S04]  /*3b60*/  FFMA.RM R16, R16, R13, 12582913 ;  /* 0x4b40000110107423 */ /* 0x000fc8000000400d */
[C---:B------:R-:W-:Y:S01]  /*3b70*/  FADD R15, R16.reuse, -12583039 ;  /* 0xcb40007f100f7421 */ /* 0x040fe20000000000 */
[----:B------:R-:W-:-:S03]  /*3b80*/  SHF.L.U32 R16, R16, 0x17, RZ ;  /* 0x0000001710107819 */ /* 0x000fc600000006ff */
[----:B------:R-:W-:-:S04]  /*3b90*/  FFMA R15, R14, 1.4426950216293334961, -R15 ;  /* 0x3fb8aa3b0e0f7823 */ /* 0x000fc8000000080f */
[----:B------:R-:W-:-:S06]  /*3ba0*/  FFMA R15, R14, 1.925963033500011079e-08, R15 ;  /* 0x32a570600e0f7823 */ /* 0x000fcc000000000f */
[----:B------:R-:W0:Y:S02]  /*3bb0*/  MUFU.EX2 R15, R15 ;  /* 0x0000000f000f7308 */ /* 0x000e240000000800 */
[----:B0-----:R-:W-:-:S04]  /*3bc0*/  FMUL R17, R16, R15 ;  /* 0x0000000f10117220 */ /* 0x001fc80000400000 */
[----:B--2---:R-:W-:-:S05]  /*3bd0*/  FFMA R17, R17, R19, R8 ;  /* 0x0000001311117223 */ /* 0x004fca0000000008 */
[----:B------:R-:W-:Y:S04]  /*3be0*/  STS [R6], R17 ;  /* 0x0000001106007388 */ /* 0x000fe80000000800 */
[----:B------:R-:W0:Y:S04]  /*3bf0*/  LDS R14, [R12+0x4] ;  /* 0x000004000c0e7984 */ /* 0x000e280000000800 */
        /* <DEDUP_REMOVED lines=28> */
[----:B------:R-:W1:Y:S01]  /*3dc0*/  LDS R18, [R18] ;  /* 0x0000000012127984 */ /* 0x000e620000000800 */
        /* <DEDUP_REMOVED lines=9> */
[----:B-1----:R-:W-:-:S05]  /*3e60*/  FFMA R13, R13, R18, R8 ;  /* 0x000000120d0d7223 */ /* 0x002fca0000000008 */
[----:B------:R0:W-:Y:S01]  /*3e70*/  STS [R6], R13 ;  /* 0x0000000d06007388 */ /* 0x0001e20000000800 */
[----:B------:R-:W-:Y:S05]  /*3e80*/  @P1 BRA `(.L_x_58) ;  /* 0xfffffffc00001947 */ /* 0x000fea000383ffff */
[----:B------:R-:W-:-:S07]  /*3e90*/  MOV R10, UR10 ;  /* 0x0000000a000a7c02 */ /* 0x000fce0008000f00 */
.L_x_57:
[----:B------:R-:W-:-:S09]  /*3ea0*/  UISETP.NE.AND UP2, UPT, UR21, URZ, UPT ;  /* 0x000000ff1500728c */ /* 0x000fd2000bf45270 */
[----:B------:R-:W-:Y:S05]  /*3eb0*/  BRA.U !UP2, `(.L_x_59) ;  /* 0x000000010ae47547 */ /* 0x000fea000b800000 */
[----:B------:R-:W-:Y:S02]  /*3ec0*/  UISETP.NE.AND UP2, UPT, UR21, 0x1, UPT ;  /* 0x000000011500788c */ /* 0x000fe4000bf45270 */
[----:B------:R-:W-:-:S07]  /*3ed0*/  UISETP.NE.AND UP3, UPT, UR22, URZ, UPT ;  /* 0x000000ff1600728c */ /* 0x000fce000bf65270 */
[----:B------:R-:W-:Y:S05]  /*3ee0*/  BRA.U !UP2, `(.L_x_60) ;  /* 0x000000010a887547 */ /* 0x000fea000b800000 */
[----:B------:R-:W-:Y:S02]  /*3ef0*/  IMAD R11, R2, UR12, R10 ;  /* 0x0000000c020b7c24 */ /* 0x000fe4000f8e020a */
[C---:B------:R-:W-:Y:S01]  /*3f00*/  IMAD R14, R10.reuse, R9, UR5 ;  /* 0x000000050a0e7e24 */ /* 0x040fe2000f8e0209 */
[----:B------:R-:W-:Y:S02]  /*3f10*/  IADD3 R10, PT, PT, R10, 0x2, RZ ;  /* 0x000000020a0a7810 */ /* 0x000fe40007ffe0ff */
[----:B0-----:R-:W-:Y:S02]  /*3f20*/  LEA R13, R11, UR19, 0x2 ;  /* 0x000000130b0d7c11 */ /* 0x001fe4000f8e10ff */
[----:B------:R-:W-:Y:S02]  /*3f30*/  LEA R16, R14, UR18, 0x2 ;  /* 0x000000120e107c11 */ /* 0x000fe4000f8e10ff */
[----:B------:R-:W-:Y:S01]  /*3f40*/  MOV R11, 0x3bbb989d ;  /* 0x3bbb989d000b7802 */ /* 0x000fe20000000f00 */
[----:B------:R-:W0:Y:S04]  /*3f50*/  LDS R12, [R13] ;  /* 0x000000000d0c7984 */ /* 0x000e280000000800 */
[----:B------:R1:W2:Y:S02]  /*3f60*/  LDS R18, [R16] ;  /* 0x0000000010127984 */ /* 0x0002a40000000800 */
[----:B-1----:R-:W-:Y:S01]  /*3f70*/  LEA R16, R9, R16, 0x2 ;  /* 0x0000001009107211 */ /* 0x002fe200078e10ff */
[----:B0-----:R-:W-:Y:S01]  /*3f80*/  FADD R14, R12, -R7 ;  /* 0x800000070c0e7221 */ /* 0x001fe20000000000 */
[----:B------:R-:W-:-:S03]  /*3f90*/  HFMA2 R12, -RZ, RZ, 3.7421875, 0 ;  /* 0x437c0000ff0c7431 */ /* 0x000fc600000001ff */
        /* <DEDUP_REMOVED lines=21> */
[----:B-1----:R-:W-:-:S05]  /*40f0*/  FFMA R11, R11, R16, R8 ;  /* 0x000000100b0b7223 */ /* 0x002fca0000000008 */
[----:B------:R1:W-:Y:S02]  /*4100*/  STS [R6], R11 ;  /* 0x0000000b06007388 */ /* 0x0003e40000000800 */
.L_x_60:
[----:B------:R-:W-:Y:S05]  /*4110*/  BRA.U !UP3, `(.L_x_59) ;  /* 0x000000010b4c7547 */ /* 0x000fea000b800000 */
[----:B-1----:R-:W-:Y:S02]  /*4120*/  IMAD R11, R2, UR12, R10 ;  /* 0x0000000c020b7c24 */ /* 0x002fe4000f8e020a */
[----:B------:R-:W-:Y:S02]  /*4130*/  HFMA2 R15, -RZ, RZ, 3.7421875, 0 ;  /* 0x437c0000ff0f7431 */ /* 0x000fe400000001ff */
[----:B------:R-:W-:Y:S01]  /*4140*/  IMAD R10, R10, R9, UR5 ;  /* 0x000000050a0a7e24 */ /* 0x000fe2000f8e0209 */
[----:B0-----:R-:W-:Y:S02]  /*4150*/  MOV R13, 0x3bbb989d ;  /* 0x3bbb989d000d7802 */ /* 0x001fe40000000f00 */
[----:B------:R-:W-:Y:S02]  /*4160*/  LEA R11, R11, UR19, 0x2 ;  /* 0x000000130b0b7c11 */ /* 0x000fe4000f8e10ff */
[----:B------:R-:W-:-:S03]  /*4170*/  LEA R14, R10, UR18, 0x2 ;  /* 0x000000120a0e7c11 */ /* 0x000fc6000f8e10ff */
[----:B------:R-:W0:Y:S04]  /*4180*/  LDS R12, [R11] ;  /* 0x000000000b0c7984 */ /* 0x000e280000000800 */
        /* <DEDUP_REMOVED lines=11> */
[----:B------:R2:W-:Y:S02]  /*4240*/  STS [R6], R11 ;  /* 0x0000000b06007388 */ /* 0x0005e40000000800 */
.L_x_59:
[----:B------:R-:W-:-:S06]  /*4250*/  UIADD3 UR5, UPT, UPT, UR5, 0x1, URZ ;  /* 0x0000000105057890 */ /* 0x000fcc000fffe0ff */
[----:B------:R-:W-:-:S13]  /*4260*/  ISETP.NE.AND P1, PT, R9, UR5, PT ;  /* 0x0000000509007c0c */ /* 0x000fda000bf25270 */
[----:B------:R-:W-:Y:S05]  /*4270*/  @P1 BRA `(.L_x_61) ;  /* 0xfffffff400dc1947 */ /* 0x000fea000383ffff */
.L_x_56:
[----:B------:R-:W-:Y:S01]  /*4280*/  MOV R4, R7 ;  /* 0x0000000700047202 */ /* 0x000fe20000000f00 */
[----:B------:R-:W-:Y:S06]  /*4290*/  BRA.U UP1, `(.L_x_62) ;  /* 0xffffffc901007547 */ /* 0x000fec000b83ffff */
.L_x_7:
[----:B-123--:R-:W1:Y:S02]  /*42a0*/  LDC R5, c[0x0][0x3a4] ;  /* 0x0000e900ff057b82 */ /* 0x00ee640000000800 */
[----:B-1----:R-:W-:-:S13]  /*42b0*/  ISETP.GE.AND P0, PT, R5, 0x1, PT ;  /* 0x000000010500780c */ /* 0x002fda0003f06270 */
[----:B------:R-:W-:Y:S05]  /*42c0*/  @!P0 EXIT ;  /* 0x000000000000894d */ /* 0x000fea0003800000 */
[C---:B------:R-:W-:Y:S01]  /*42d0*/  IADD3 R0, PT, PT, R5.reuse, -0x1, RZ ;  /* 0xffffffff05007810 */ /* 0x040fe20007ffe0ff */
[----:B------:R-:W-:Y:S01]  /*42e0*/  HFMA2 R7, -RZ, RZ, 0, 0 ;  /* 0x00000000ff077431 */ /* 0x000fe200000001ff */
[----:B------:R-:W-:Y:S02]  /*42f0*/  LOP3.LUT R15, R5, 0x7, RZ, 0xc0, !PT ;  /* 0x00000007050f7812 */ /* 0x000fe400078ec0ff */
[----:B------:R-:W-:-:S13]  /*4300*/  ISETP.GE.U32.AND P0, PT, R0, 0x7, PT ;  /* 0x000000070000780c */ /* 0x000fda0003f06070 */
[----:B------:R-:W-:Y:S05]  /*4310*/  @!P0 BRA `(.L_x_63) ;  /* 0x0000000800548947 */ /* 0x000fea0003800000 */
[----:B------:R-:W1:Y:S01]  /*4320*/  S2UR UR7, SR_CgaCtaId ;  /* 0x00000000000779c3 */ /* 0x000e620000008800 */
[----:B------:R-:W2:Y:S01]  /*4330*/  LDCU UR9, c[0x0][0x3ac] ;  /* 0x00007580ff0977ac */ /* 0x000ea20008000800 */
[----:B------:R-:W-:Y:S01]  /*4340*/  MOV R7, UR12 ;  /* 0x0000000c00077c02 */ /* 0x000fe20008000f00 */
[----:B------:R-:W3:Y:S03]  /*4350*/  LDCU.64 UR4, c[0x0][0x398] ;  /* 0x00007300ff0477ac */ /* 0x000ee60008000a00 */
[----:B------:R-:W-:Y:S02]  /*4360*/  LEA R0, R7, R2, 0x1 ;  /* 0x0000000207007211 */ /* 0x000fe400078e08ff */
[----:B------:R-:W0:Y:S01]  /*4370*/  LDC R9, c[0x0][0x3a0] ;  /* 0x0000e800ff097b82 */ /* 0x000e220000000800 */
[----:B------:R-:W-:Y:S01]  /*4380*/  UMOV UR6, 0x400 ;  /* 0x0000040000067882 */ /* 0x000fe20000000000 */
[----:B------:R-:W-:-:S04]  /*4390*/  LOP3.LUT R7, R5, 0x7ffffff8, RZ, 0xc0, !PT ;  /* 0x7ffffff805077812 */ /* 0x000fc800078ec0ff */
[----:B------:R-:W-:Y:S02]  /*43a0*/  IADD3 R10, PT, PT, -R7, RZ, RZ ;  /* 0x000000ff070a7210 */ /* 0x000fe40007ffe1ff */
[----:B--2---:R-:W-:-:S04]  /*43b0*/  IADD3 R0, PT, PT, R0, UR9, RZ ;  /* 0x0000000900007c10 */ /* 0x004fc8000fffe0ff */
[----:B------:R-:W-:Y:S01]  /*43c0*/  SHF.L.U32 R0, R0, 0x2, RZ ;  /* 0x0000000200007819 */ /* 0x000fe200000006ff */
[----:B-1----:R-:W-:Y:S02]  /*43d0*/  ULEA UR6, UR7, UR6, 0x18 ;  /* 0x0000000607067291 */ /* 0x002fe4000f8ec0ff */
[----:B---3--:R-:W-:-:S04]  /*43e0*/  UIADD3 UR4, UP0, UPT, UR4, 0x10, URZ ;  /* 0x0000001004047890 */ /* 0x008fc8000ff1e0ff */
[----:B------:R-:W-:Y:S01]  /*43f0*/  IMAD R0, R0, R5, UR6 ;  /* 0x0000000600007e24 */ /* 0x000fe2000f8e0205 */
[----:B------:R-:W-:Y:S01]  /*4400*/  UIADD3.X UR5, UPT, UPT, URZ, UR5, URZ, UP0, !UPT ;  /* 0x00000005ff057290 */ /* 0x000fe200087fe4ff */
[----:B0---4-:R-:W-:-:S03]  /*4410*/  IMAD R6, R9, UR16, R2 ;  /* 0x0000001009067c24 */ /* 0x011fc6000f8e0202 */
[----:B------:R-:W-:Y:S01]  /*4420*/  IADD3 R11, PT, PT, R0, 0x10, RZ ;  /* 0x00000010000b7810 */ /* 0x000fe20007ffe0ff */
[----:B------:R-:W-:-:S07]  /*4430*/  IMAD R6, R6, R5, RZ ;  /* 0x0000000506067224 */ /* 0x000fce00078e02ff */
.L_x_80:
[----:B------:R-:W0:Y:S01]  /*4440*/  LDS R0, [R11+-0x10] ;  /* 0xfffff0000b007984 */ /* 0x000e220000000800 */
[----:B-1----:R-:W1:Y:S01]  /*4450*/  MUFU.RCP R4, R3 ;  /* 0x0000000300047308 */ /* 0x002e620000001000 */
[----:B------:R-:W-:Y:S01]  /*4460*/  IADD3 R10, PT, PT, R10, 0x8, RZ ;  /* 0x000000080a0a7810 */ /* 0x000fe20007ffe0ff */
[----:B------:R-:W-:Y:S03]  /*4470*/  BSSY.RECONVERGENT B2, `(.L_x_64) ;  /* 0x000000f000027945 */ /* 0x000fe60003800200 */
[----:B------:R-:W-:Y:S01]  /*4480*/  ISETP.NE.AND P2, PT, R10, RZ, PT ;  /* 0x000000ff0a00720c */ /* 0x000fe20003f45270 */
[----:B-1----:R-:W-:-:S04]  /*4490*/  FFMA R5, R4, -R3, 1 ;  /* 0x3f80000004057423 */ /* 0x002fc80000000803 */
[----:B------:R-:W-:Y:S01]  /*44a0*/  FFMA R9, R4, R5, R4 ;  /* 0x0000000504097223 */ /* 0x000fe20000000004 */
[----:B------:R-:W-:Y:S02]  /*44b0*/  MOV R4, UR4 ;  /* 0x0000000400047c02 */ /* 0x000fe40008000f00 */
[----:B------:R-:W-:-:S03]  /*44c0*/  MOV R5, UR5 ;  /* 0x0000000500057c02 */ /* 0x000fc60008000f00 */
[----:B------:R-:W-:Y:S01]  /*44d0*/  IMAD.WIDE R4, R6, 0x4, R4 ;  /* 0x0000000406047825 */ /* 0x000fe200078e0204 */
[----:B0-----:R-:W0:Y:S03]  /*44e0*/  FCHK P0, R0, R3 ;  /* 0x0000000300007302 */ /* 0x001e260000000000 */
[----:B------:R-:W-:-:S04]  /*44f0*/  FFMA R8, R0, R9, RZ ;  /* 0x0000000900087223 */ /* 0x000fc800000000ff */
[----:B------:R-:W-:-:S04]  /*4500*/  FFMA R12, R8, -R3, R0 ;  /* 0x80000003080c7223 */ /* 0x000fc80000000000 */
[----:B------:R-:W-:Y:S01]  /*4510*/  FFMA R9, R9, R12, R8 ;  /* 0x0000000c09097223 */ /* 0x000fe20000000008 */
[----:B0-----:R-:W-:Y:S06]  /*4520*/  @!P0 BRA `(.L_x_65) ;  /* 0x00000000000c8947 */ /* 0x001fec0003800000 */
[----:B------:R-:W-:-:S07]  /*4530*/  MOV R8, 0x4550 ;  /* 0x0000455000087802 */ /* 0x000fce0000000f00 */
[----:B------:R-:W-:Y:S05]  /*4540*/  CALL.REL.NOINC `($__internal_0_$__cuda_sm3x_div_rn_noftz_f32_slowpath) ;  /* 0x0000001000187944 */ /* 0x000fea0003c00000 */
[----:B------:R-:W-:-:S07]  /*4550*/  MOV R9, R13 ;  /* 0x0000000d00097202 */ /* 0x000fce0000000f00 */
.L_x_65:
[----:B------:R-:W-:Y:S05]  /*4560*/  BSYNC.RECONVERGENT B2 ;  /* 0x0000000000027941 */ /* 0x000fea0003800200 */
.L_x_64:
[----:B------:R-:W0:Y:S01]  /*4570*/  LDS R17, [R11+-0xc] ;  /* 0xfffff4000b117984 */ /* 0x000e220000000800 */
[----:B------:R-:W1:Y:S01]  /*4580*/  MUFU.RCP R0, R3 ;  /* 0x0000000300007308 */ /* 0x000e620000001000 */
[----:B------:R-:W-:Y:S02]  /*4590*/  BSSY.RECONVERGENT B2, `(.L_x_66) ;  /* 0x000000c000027945 */ /* 0x000fe40003800200 */
[----:B------:R2:W-:Y:S01]  /*45a0*/  STG.E desc[UR14][R4.64+-0x10], R9 ;  /* 0xfffff00904007986 */ /* 0x0005e2000c10190e */
[----:B-1----:R-:W-:-:S04]  /*45b0*/  FFMA R13, R0, -R3, 1 ;  /* 0x3f800000000d7423 */ /* 0x002fc80000000803 */
[----:B------:R-:W-:Y:S01]  /*45c0*/  FFMA R0, R0, R13, R0 ;  /* 0x0000000d00007223 */ /* 0x000fe20000000000 */
[----:B0-----:R-:W0:Y:S03]  /*45d0*/  FCHK P0, R17, R3 ;  /* 0x0000000311007302 */ /* 0x001e260000000000 */
[----:B------:R-:W-:-:S04]  /*45e0*/  FFMA R8, R0, R17, RZ ;  /* 0x0000001100087223 */ /* 0x000fc800000000ff */
[----:B------:R-:W-:-:S04]  /*45f0*/  FFMA R13, R8, -R3, R17 ;  /* 0x80000003080d7223 */ /* 0x000fc80000000011 */
[----:B------:R-:W-:Y:S01]  /*4600*/  FFMA R13, R0, R13, R8 ;  /* 0x0000000d000d7223 */ /* 0x000fe20000000008 */
[----:B0-2---:R-:W-:Y:S06]  /*4610*/  @!P0 BRA `(.L_x_67) ;  /* 0x00000000000c8947 */ /* 0x005fec0003800000 */
[----:B------:R-:W-:Y:S02]  /*4620*/  MOV R0, R17 ;  /* 0x0000001100007202 */ /* 0x000fe40000000f00 */
[----:B------:R-:W-:-:S07]  /*4630*/  MOV R8, 0x4650 ;  /* 0x0000465000087802 */ /* 0x000fce0000000f00 */
[----:B------:R-:W-:Y:S05]  /*4640*/  CALL.REL.NOINC `($__internal_0_$__cuda_sm3x_div_rn_noftz_f32_slowpath) ;  /* 0x0000000c00d87944 */ /* 0x000fea0003c00000 */
.L_x_67:
[----:B------:R-:W-:Y:S05]  /*4650*/  BSYNC.RECONVERGENT B2 ;  /* 0x0000000000027941 */ /* 0x000fea0003800200 */
.L_x_66:
        /* <DEDUP_REMOVED lines=14> */
[----:B------:R-:W-:-:S07]  /*4740*/  MOV R9, R13 ;  /* 0x0000000d00097202 */ /* 0x000fce0000000f00 */
.L_x_69:
[----:B------:R-:W-:Y:S05]  /*4750*/  BSYNC.RECONVERGENT B2 ;  /* 0x0000000000027941 */ /* 0x000fea0003800200 */
.L_x_68:
        /* <DEDUP_REMOVED lines=14> */
.L_x_71:
[----:B------:R-:W-:Y:S05]  /*4840*/  BSYNC.RECONVERGENT B2 ;  /* 0x0000000000027941 */ /* 0x000fea0003800200 */
.L_x_70:
[----:B------:R-:W0:Y:S01]  /*4850*/  LDS R17, [R11] ;  /* 0x000000000b117984 */ /* 0x000e220000000800 */
        /* <DEDUP_REMOVED lines=14> */
.L_x_73:
[----:B------:R-:W-:Y:S05]  /*4940*/  BSYNC.RECONVERGENT B2 ;  /* 0x0000000000027941 */ /* 0x000fea0003800200 */
.L_x_72:
[----:B------:R-:W0:Y:S01]  /*4950*/  LDS R17, [R11+0x4] ;  /* 0x000004000b117984 */ /* 0x000e220000000800 */
        /* <DEDUP_REMOVED lines=13> */
.L_x_75:
[----:B------:R-:W-:Y:S05]  /*4a30*/  BSYNC.RECONVERGENT B2 ;  /* 0x0000000000027941 */ /* 0x000fea0003800200 */
.L_x_74:
        /* <DEDUP_REMOVED lines=15> */
.L_x_77:
[----:B------:R-:W-:Y:S05]  /*4b30*/  BSYNC.RECONVERGENT B2 ;  /* 0x0000000000027941 */ /* 0x000fea0003800200 */
.L_x_76:
        /* <DEDUP_REMOVED lines=14> */
.L_x_79:
[----:B------:R-:W-:Y:S05]  /*4c20*/  BSYNC.RECONVERGENT B2 ;  /* 0x0000000000027941 */ /* 0x000fea0003800200 */
.L_x_78:
[----:B------:R1:W-:Y:S01]  /*4c30*/  STG.E desc[UR14][R4.64+0xc], R13 ;  /* 0x00000c0d04007986 */ /* 0x0003e2000c10190e */
[----:B------:R-:W-:Y:S02]  /*4c40*/  IADD3 R11, PT, PT, R11, 0x20, RZ ;  /* 0x000000200b0b7810 */ /* 0x000fe40007ffe0ff */
[----:B------:R-:W-:Y:S01]  /*4c50*/  IADD3 R6, PT, PT, R6, 0x8, RZ ;  /* 0x0000000806067810 */ /* 0x000fe20007ffe0ff */
[----:B------:R-:W-:Y:S06]  /*4c60*/  @P2 BRA `(.L_x_80) ;  /* 0xfffffff400f42947 */ /* 0x000fec000383ffff */
.L_x_63:
[----:B------:R-:W-:-:S13]  /*4c70*/  ISETP.NE.AND P0, PT, R15, RZ, PT ;  /* 0x000000ff0f00720c */ /* 0x000fda0003f05270 */
[----:B------:R-:W-:Y:S05]  /*4c80*/  @!P0 EXIT ;  /* 0x000000000000894d */ /* 0x000fea0003800000 */
[----:B------:R-:W2:Y:S01]  /*4c90*/  LDCU.64 UR4, c[0x0][0x3a0] ;  /* 0x00007400ff0477ac */ /* 0x000ea20008000a00 */
[----:B------:R-:W-:Y:S01]  /*4ca0*/  ISETP.GE.U32.AND P0, PT, R15, 0x4, PT ;  /* 0x000000040f00780c */ /* 0x000fe20003f06070 */
[----:B------:R-:W3:Y:S01]  /*4cb0*/  LDCU UR6, c[0x0][0x3a4] ;  /* 0x00007480ff0677ac */ /* 0x000ee20008000800 */
[----:B--2---:R-:W-:Y:S02]  /*4cc0*/  UIMAD UR4, UR5, UR4, URZ ;  /* 0x00000004050472a4 */ /* 0x004fe4000f8e02ff */
[----:B---3--:R-:W-:Y:S02]  /*4cd0*/  ULOP3.LUT UR5, UR6, 0x3, URZ, 0xc0, !UPT ;  /* 0x0000000306057892 */ /* 0x008fe4000f8ec0ff */
[----:B------:R-:W-:-:S07]  /*4ce0*/  UIMAD UR4, UR4, UR16, URZ ;  /* 0x00000010040472a4 */ /* 0x000fce000f8e02ff */
[----:B------:R-:W-:Y:S05]  /*4cf0*/  @!P0 BRA `(.L_x_81) ;  /* 0x0000000400188947 */ /* 0x000fea0003800000 */
[----:B-1----:R-:W-:Y:S01]  /*4d00*/  IMAD R4, R2, UR6, R7 ;  /* 0x0000000602047c24 */ /* 0x002fe2000f8e0207 */
[----:B------:R-:W1:Y:S01]  /*4d10*/  MUFU.RCP R0, R3 ;  /* 0x0000000300007308 */ /* 0x000e620000001000 */
[----:B------:R-:W-:Y:S03]  /*4d20*/  BSSY.RECONVERGENT B2, `(.L_x_82) ;  /* 0x000000e000027945 */ /* 0x000fe60003800200 */
[----:B0---4-:R-:W-:-:S05]  /*4d30*/  LEA R6, R4, UR8, 0x2 ;  /* 0x0000000804067c11 */ /* 0x011fca000f8e10ff */
[----:B------:R-:W0:Y:S01]  /*4d40*/  LDS R10, [R6] ;  /* 0x00000000060a7984 */ /* 0x000e220000000800 */
[----:B-1----:R-:W-:-:S04]  /*4d50*/  FFMA R5, R0, -R3, 1 ;  /* 0x3f80000000057423 */ /* 0x002fc80000000803 */
[----:B------:R-:W-:Y:S01]  /*4d60*/  FFMA R0, R0, R5, R0 ;  /* 0x0000000500007223 */ /* 0x000fe20000000000 */
[----:B0-----:R-:W0:Y:S03]  /*4d70*/  FCHK P0, R10, R3 ;  /* 0x000000030a007302 */ /* 0x001e260000000000 */
[----:B------:R-:W-:-:S04]  /*4d80*/  FFMA R5, R0, R10, RZ ;  /* 0x0000000a00057223 */ /* 0x000fc800000000ff */
[----:B------:R-:W-:-:S04]  /*4d90*/  FFMA R8, R5, -R3, R10 ;  /* 0x8000000305087223 */ /* 0x000fc8000000000a */
[----:B------:R-:W-:Y:S01]  /*4da0*/  FFMA R11, R0, R8, R5 ;  /* 0x00000008000b7223 */ /* 0x000fe20000000005 */
[----:B0-----:R-:W-:Y:S06]  /*4db0*/  @!P0 BRA `(.L_x_83) ;  /* 0x0000000000108947 */ /* 0x001fec0003800000 */
[----:B------:R-:W-:Y:S02]  /*4dc0*/  MOV R0, R10 ;  /* 0x0000000a00007202 */ /* 0x000fe40000000f00 */
[----:B------:R-:W-:-:S07]  /*4dd0*/  MOV R8, 0x4df0 ;  /* 0x00004df000087802 */ /* 0x000fce0000000f00 */
[----:B------:R-:W-:Y:S05]  /*4de0*/  CALL.REL.NOINC `($__internal_0_$__cuda_sm3x_div_rn_noftz_f32_slowpath) ;  /* 0x0000000400f07944 */ /* 0x000fea0003c00000 */
[----:B------:R-:W-:-:S07]  /*4df0*/  MOV R11, R13 ;  /* 0x0000000d000b7202 */ /* 0x000fce0000000f00 */
.L_x_83:
[----:B------:R-:W-:Y:S05]  /*4e00*/  BSYNC.RECONVERGENT B2 ;  /* 0x0000000000027941 */ /* 0x000fea0003800200 */
.L_x_82:
[----:B------:R-:W0:Y:S01]  /*4e10*/  LDS R13, [R6+0x4] ;  /* 0x00000400060d7984 */ /* 0x000e220000000800 */
[----:B------:R-:W1:Y:S01]  /*4e20*/  LDC.64 R8, c[0x0][0x398] ;  /* 0x0000e600ff087b82 */ /* 0x000e620000000a00 */
[----:B------:R-:W2:Y:S01]  /*4e30*/  MUFU.RCP R0, R3 ;  /* 0x0000000300007308 */ /* 0x000ea20000001000 */
[----:B------:R-:W-:Y:S01]  /*4e40*/  IADD3 R5, PT, PT, R4, UR4, RZ ;  /* 0x0000000404057c10 */ /* 0x000fe2000fffe0ff */
[----:B------:R-:W-:Y:S04]  /*4e50*/  BSSY.RECONVERGENT B2, `(.L_x_84) ;  /* 0x000000e000027945 */ /* 0x000fe80003800200 */
[----:B-1----:R-:W-:-:S04]  /*4e60*/  IMAD.WIDE R4, R5, 0x4, R8 ;  /* 0x0000000405047825 */ /* 0x002fc800078e0208 */
[C---:B--2---:R-:W-:Y:S01]  /*4e70*/  FFMA R9, R0.reuse, -R3, 1 ;  /* 0x3f80000000097423 */ /* 0x044fe20000000803 */
[----:B------:R1:W-:Y:S03]  /*4e80*/  STG.E desc[UR14][R4.64], R11 ;  /* 0x0000000b04007986 */ /* 0x0003e6000c10190e */
[----:B------:R-:W-:Y:S01]  /*4e90*/  FFMA R0, R0, R9, R0 ;  /* 0x0000000900007223 */ /* 0x000fe20000000000 */
[----:B0-----:R-:W0:Y:S03]  /*4ea0*/  FCHK P0, R13, R3 ;  /* 0x000000030d007302 */ /* 0x001e260000000000 */
[----:B------:R-:W-:-:S04]  /*4eb0*/  FFMA R8, R0, R13, RZ ;  /* 0x0000000d00087223 */ /* 0x000fc800000000ff */
[----:B------:R-:W-:-:S04]  /*4ec0*/  FFMA R9, R8, -R3, R13 ;  /* 0x8000000308097223 */ /* 0x000fc8000000000d */
[----:B------:R-:W-:Y:S01]  /*4ed0*/  FFMA R9, R0, R9, R8 ;  /* 0x0000000900097223 */ /* 0x000fe20000000008 */
[----:B01----:R-:W-:Y:S06]  /*4ee0*/  @!P0 BRA `(.L_x_85) ;  /* 0x0000000000108947 */ /* 0x003fec0003800000 */
[----:B------:R-:W-:Y:S02]  /*4ef0*/  MOV R0, R13 ;  /* 0x0000000d00007202 */ /* 0x000fe40000000f00 */
[----:B------:R-:W-:-:S07]  /*4f00*/  MOV R8, 0x4f20 ;  /* 0x00004f2000087802 */ /* 0x000fce0000000f00 */
[----:B------:R-:W-:Y:S05]  /*4f10*/  CALL.REL.NOINC `($__internal_0_$__cuda_sm3x_div_rn_noftz_f32_slowpath) ;  /* 0x0000000400a47944 */ /* 0x000fea0003c00000 */
[----:B------:R-:W-:-:S07]  /*4f20*/  MOV R9, R13 ;  /* 0x0000000d00097202 */ /* 0x000fce0000000f00 */
.L_x_85:
[----:B------:R-:W-:Y:S05]  /*4f30*/  BSYNC.RECONVERGENT B2 ;  /* 0x0000000000027941 */ /* 0x000fea0003800200 */
.L_x_84:
        /* <DEDUP_REMOVED lines=15> */
.L_x_87:
[----:B------:R-:W-:Y:S05]  /*5030*/  BSYNC.RECONVERGENT B2 ;  /* 0x0000000000027941 */ /* 0x000fea0003800200 */
.L_x_86:
        /* <DEDUP_REMOVED lines=15> */
.L_x_89:
[----:B------:R-:W-:Y:S05]  /*5130*/  BSYNC.RECONVERGENT B2 ;  /* 0x0000000000027941 */ /* 0x000fea0003800200 */
.L_x_88:
[----:B------:R2:W-:Y:S01]  /*5140*/  STG.E desc[UR14][R4.64+0xc], R9 ;  /* 0x00000c0904007986 */ /* 0x0005e2000c10190e */
[----:B------:R-:W-:-:S07]  /*5150*/  IADD3 R7, PT, PT, R7, 0x4, RZ ;  /* 0x0000000407077810 */ /* 0x000fce0007ffe0ff */
.L_x_81:
[----:B------:R-:W-:-:S13]  /*5160*/  ISETP.NE.AND P0, PT, RZ, UR5, PT ;  /* 0x00000005ff007c0c */ /* 0x000fda000bf05270 */
[----:B------:R-:W-:Y:S05]  /*5170*/  @!P0 EXIT ;  /* 0x000000000000894d */ /* 0x000fea0003800000 */
[----:B------:R-:W-:-:S09]  /*5180*/  UISETP.NE.AND UP0, UPT, UR5, 0x1, UPT ;  /* 0x000000010500788c */ /* 0x000fd2000bf05270 */
[----:B------:R-:W-:Y:S05]  /*5190*/  BRA.U !UP0, `(.L_x_90) ;  /* 0x00000001089c7547 */ /* 0x000fea000b800000 */
[----:B------:R-:W1:Y:S01]  /*51a0*/  LDCU UR5, c[0x0][0x3a4] ;  /* 0x00007480ff0577ac */ /* 0x000e620008000800 */
[----:B------:R-:W3:Y:S01]  /*51b0*/  MUFU.RCP R0, R3 ;  /* 0x0000000300007308 */ /* 0x000ee20000001000 */
[----:B------:R-:W-:Y:S01]  /*51c0*/  BSSY.RECONVERGENT B2, `(.L_x_91) ;  /* 0x000000f000027945 */ /* 0x000fe20003800200 */
[----:B-12---:R-:W-:Y:S02]  /*51d0*/  IMAD R4, R2, UR5, R7 ;  /* 0x0000000502047c24 */ /* 0x006fe4000f8e0207 */
[----:B---3--:R-:W-:-:S03]  /*51e0*/  FFMA R5, R0, -R3, 1 ;  /* 0x3f80000000057423 */ /* 0x008fc60000000803 */
[----:B0---4-:R-:W-:Y:S01]  /*51f0*/  LEA R6, R4, UR8, 0x2 ;  /* 0x0000000804067c11 */ /* 0x011fe2000f8e10ff */
[----:B------:R-:W-:-:S04]  /*5200*/  FFMA R0, R0, R5, R0 ;  /* 0x0000000500007223 */ /* 0x000fc80000000000 */
[----:B------:R-:W0:Y:S02]  /*5210*/  LDS R10, [R6] ;  /* 0x00000000060a7984 */ /* 0x000e240000000800 */
[----:B0-----:R-:W0:Y:S01]  /*5220*/  FCHK P0, R10, R3 ;  /* 0x000000030a007302 */ /* 0x001e220000000000 */
        /* <DEDUP_REMOVED lines=8> */
.L_x_92:
[----:B------:R-:W-:Y:S05]  /*52b0*/  BSYNC.RECONVERGENT B2 ;  /* 0x0000000000027941 */ /* 0x000fea0003800200 */
.L_x_91:
        /* <DEDUP_REMOVED lines=18> */
.L_x_94:
[----:B------:R-:W-:Y:S05]  /*53e0*/  BSYNC.RECONVERGENT B2 ;  /* 0x0000000000027941 */ /* 0x000fea0003800200 */
.L_x_93:
[----:B------:R3:W-:Y:S01]  /*53f0*/  STG.E desc[UR14][R4.64+0x4], R9 ;  /* 0x0000040904007986 */ /* 0x0007e2000c10190e */
[----:B------:R-:W-:-:S07]  /*5400*/  IADD3 R7, PT, PT, R7, 0x2, RZ ;  /* 0x0000000207077810 */ /* 0x000fce0007ffe0ff */
.L_x_90:
[----:B------:R-:W1:Y:S02]  /*5410*/  LDC R0, c[0x0][0x3a4] ;  /* 0x0000e900ff007b82 */ /* 0x000e640000000800 */
[----:B-123--:R-:W-:-:S04]  /*5420*/  LOP3.LUT R4, R0, 0x1, RZ, 0xc0, !PT ;  /* 0x0000000100047812 */ /* 0x00efc800078ec0ff */
[----:B------:R-:W-:-:S13]  /*5430*/  ISETP.NE.U32.AND P0, PT, R4, 0x1, PT ;  /* 0x000000010400780c */ /* 0x000fda0003f05070 */
[----:B------:R-:W-:Y:S05]  /*5440*/  @P0 EXIT ;  /* 0x000000000000094d */ /* 0x000fea0003800000 */
[----:B------:R-:W-:Y:S01]  /*5450*/  IMAD R2, R2, R0, R7 ;  /* 0x0000000002027224 */ /* 0x000fe200078e0207 */
[----:B------:R-:W-:Y:S01]  /*5460*/  BSSY.RECONVERGENT B2, `(.L_x_95) ;  /* 0x000000f000027945 */ /* 0x000fe20003800200 */
[----:B------:R-:W1:Y:S03]  /*5470*/  MUFU.RCP R0, R3 ;  /* 0x0000000300007308 */ /* 0x000e660000001000 */
[----:B------:R-:W-:-:S06]  /*5480*/  LEA R4, R2, UR8, 0x2 ;  /* 0x0000000802047c11 */ /* 0x000fcc000f8e10ff */
[----:B------:R-:W2:Y:S01]  /*5490*/  LDS R4, [R4] ;  /* 0x0000000004047984 */ /* 0x000ea20000000800 */
[----:B-1----:R-:W-:-:S04]  /*54a0*/  FFMA R5, R0, -R3, 1 ;  /* 0x3f80000000057423 */ /* 0x002fc80000000803 */
[----:B------:R-:W-:Y:S01]  /*54b0*/  FFMA R0, R0, R5, R0 ;  /* 0x0000000500007223 */ /* 0x000fe20000000000 */
[----:B--2---:R-:W1:Y:S03]  /*54c0*/  FCHK P0, R4, R3 ;  /* 0x0000000304007302 */ /* 0x004e660000000000 */
[----:B------:R-:W-:-:S04]  /*54d0*/  FFMA R5, R0, R4, RZ ;  /* 0x0000000400057223 */ /* 0x000fc800000000ff */
[----:B0---4-:R-:W-:-:S04]  /*54e0*/  FFMA R6, R5, -R3, R4 ;  /* 0x8000000305067223 */ /* 0x011fc80000000004 */
[----:B------:R-:W-:Y:S01]  /*54f0*/  FFMA R7, R0, R6, R5 ;  /* 0x0000000600077223 */ /* 0x000fe20000000005 */
[----:B-1----:R-:W-:Y:S06]  /*5500*/  @!P0 BRA `(.L_x_96) ;  /* 0x0000000000108947 */ /* 0x002fec0003800000 */
[----:B------:R-:W-:Y:S02]  /*5510*/  MOV R0, R4 ;  /* 0x0000000400007202 */ /* 0x000fe40000000f00 */
[----:B------:R-:W-:-:S07]  /*5520*/  MOV R8, 0x5540 ;  /* 0x0000554000087802 */ /* 0x000fce0000000f00 */
[----:B------:R-:W-:Y:S05]  /*5530*/  CALL.REL.NOINC `($__internal_0_$__cuda_sm3x_div_rn_noftz_f32_slowpath) ;  /* 0x00000000001c7944 */ /* 0x000fea0003c00000 */
[----:B------:R-:W-:-:S07]  /*5540*/  MOV R7, R13 ;  /* 0x0000000d00077202 */ /* 0x000fce0000000f00 */
.L_x_96:
[----:B------:R-:W-:Y:S05]  /*5550*/  BSYNC.RECONVERGENT B2 ;  /* 0x0000000000027941 */ /* 0x000fea0003800200 */
.L_x_95:
[----:B------:R-:W0:Y:S01]  /*5560*/  LDC.64 R4, c[0x0][0x398] ;  /* 0x0000e600ff047b82 */ /* 0x000e220000000a00 */
[----:B------:R-:W-:-:S05]  /*5570*/  IADD3 R3, PT, PT, R2, UR4, RZ ;  /* 0x0000000402037c10 */ /* 0x000fca000fffe0ff */
[----:B0-----:R-:W-:-:S05]  /*5580*/  IMAD.WIDE R2, R3, 0x4, R4 ;  /* 0x0000000403027825 */ /* 0x001fca00078e0204 */
[----:B------:R-:W-:Y:S01]  /*5590*/  STG.E desc[UR14][R2.64], R7 ;  /* 0x0000000702007986 */ /* 0x000fe2000c10190e */
[----:B------:R-:W-:Y:S05]  /*55a0*/  EXIT ;  /* 0x000000000000794d */ /* 0x000fea0003800000 */
        .weak           $__internal_0_$__cuda_sm3x_div_rn_noftz_f32_slowpath
        .type           $__internal_0_$__cuda_sm3x_div_rn_noftz_f32_slowpath,@function
        .size           $__internal_0_$__cuda_sm3x_div_rn_noftz_f32_slowpath,(.L_x_109 - $__internal_0_$__cuda_sm3x_div_rn_noftz_f32_slowpath)
$__internal_0_$__cuda_sm3x_div_rn_noftz_f32_slowpath:
[----:B------:R-:W-:Y:S01]  /*55b0*/  SHF.R.U32.HI R9, RZ, 0x17, R3 ;  /* 0x00000017ff097819 */ /* 0x000fe20000011603 */
[----:B------:R-:W-:Y:S01]  /*55c0*/  BSSY.RECONVERGENT B0, `(.L_x_97) ;  /* 0x0000063000007945 */ /* 0x000fe20003800200 */
[----:B------:R-:W-:Y:S02]  /*55d0*/  SHF.R.U32.HI R13, RZ, 0x17, R0 ;  /* 0x00000017ff0d7819 */ /* 0x000fe40000011600 */
[----:B------:R-:W-:Y:S02]  /*55e0*/  LOP3.LUT R9, R9, 0xff, RZ, 0xc0, !PT ;  /* 0x000000ff09097812 */ /* 0x000fe400078ec0ff */
[----:B------:R-:W-:Y:S02]  /*55f0*/  LOP3.LUT R13, R13, 0xff, RZ, 0xc0, !PT ;  /* 0x000000ff0d0d7812 */ /* 0x000fe400078ec0ff */
[----:B------:R-:W-:Y:S02]  /*5600*/  IADD3 R16, PT, PT, R9, -0x1, RZ ;  /* 0xffffffff09107810 */ /* 0x000fe40007ffe0ff */
[----:B------:R-:W-:-:S02]  /*5610*/  IADD3 R14, PT, PT, R13, -0x1, RZ ;  /* 0xffffffff0d0e7810 */ /* 0x000fc40007ffe0ff */
[----:B------:R-:W-:Y:S02]  /*5620*/  ISETP.GT.U32.AND P0, PT, R16, 0xfd, PT ;  /* 0x000000fd1000780c */ /* 0x000fe40003f04070 */
[----:B------:R-:W-:Y:S02]  /*5630*/  MOV R17, R3 ;  /* 0x0000000300117202 */ /* 0x000fe40000000f00 */
[----:B------:R-:W-:-:S13]  /*5640*/  ISETP.GT.U32.OR P0, PT, R14, 0xfd, P0 ;  /* 0x000000fd0e00780c */ /* 0x000fda0000704470 */
[----:B------:R-:W-:Y:S01]  /*5650*/  @!P0 MOV R12, RZ ;  /* 0x000000ff000c8202 */ /* 0x000fe20000000f00 */
[----:B------:R-:W-:Y:S06]  /*5660*/  @!P0 BRA `(.L_x_98) ;  /* 0x00000000005c8947 */ /* 0x000fec0003800000 */
[----:B------:R-:W-:Y:S02]  /*5670*/  FSETP.GTU.FTZ.AND P0, PT, |R0|, +INF , PT ;  /* 0x7f8000000000780b */ /* 0x000fe40003f1c200 */
[----:B------:R-:W-:-:S04]  /*5680*/  FSETP.GTU.FTZ.AND P1, PT, |R3|, +INF , PT ;  /* 0x7f8000000300780b */ /* 0x000fc80003f3c200 */
[----:B------:R-:W-:-:S13]  /*5690*/  PLOP3.LUT P0, PT, P0, P1, PT, 0xf8, 0x8f ;  /* 0x00000000008f781c */ /* 0x000fda0000703f70 */
[----:B------:R-:W-:Y:S05]  /*56a0*/  @P0 BRA `(.L_x_99) ;  /* 0x00000004004c0947 */ /* 0x000fea0003800000 */
[----:B------:R-:W-:-:S13]  /*56b0*/  LOP3.LUT P0, RZ, R17, 0x7fffffff, R0, 0xc8, !PT ;  /* 0x7fffffff11ff7812 */ /* 0x000fda000780c800 */
[----:B------:R-:W-:Y:S05]  /*56c0*/  @!P0 BRA `(.L_x_100) ;  /* 0x00000004003c8947 */ /* 0x000fea0003800000 */
[C---:B------:R-:W-:Y:S02]  /*56d0*/  FSETP.NEU.FTZ.AND P3, PT, |R0|.reuse, +INF , PT ;  /* 0x7f8000000000780b */ /* 0x040fe40003f7d200 */
[----:B------:R-:W-:Y:S02]  /*56e0*/  FSETP.NEU.FTZ.AND P1, PT, |R3|, +INF , PT ;  /* 0x7f8000000300780b */ /* 0x000fe40003f3d200 */
[----:B------:R-:W-:-:S11]  /*56f0*/  FSETP.NEU.FTZ.AND P0, PT, |R0|, +INF , PT ;  /* 0x7f8000000000780b */ /* 0x000fd60003f1d200 */
[----:B------:R-:W-:Y:S05]  /*5700*/  @!P1 BRA !P3, `(.L_x_100) ;  /* 0x00000004002c9947 */ /* 0x000fea0005800000 */
[----:B------:R-:W-:-:S04]  /*5710*/  LOP3.LUT P3, RZ, R0, 0x7fffffff, RZ, 0xc0, !PT ;  /* 0x7fffffff00ff7812 */ /* 0x000fc8000786c0ff */
[----:B------:R-:W-:-:S13]  /*5720*/  PLOP3.LUT P1, PT, P1, P3, PT, 0x2f, 0xf2 ;  /* 0x0000000000f2781c */ /* 0x000fda0000f26577 */
[----:B------:R-:W-:Y:S05]  /*5730*/  @P1 BRA `(.L_x_101) ;  /* 0x0000000400181947 */ /* 0x000fea0003800000 */
[----:B------:R-:W-:-:S04]  /*5740*/  LOP3.LUT P1, RZ, R17, 0x7fffffff, RZ, 0xc0, !PT ;  /* 0x7fffffff11ff7812 */ /* 0x000fc8000782c0ff */
[----:B------:R-:W-:-:S13]  /*5750*/  PLOP3.LUT P0, PT, P0, P1, PT, 0x2f, 0xf2 ;  /* 0x0000000000f2781c */ /* 0x000fda0000702577 */
[----:B------:R-:W-:Y:S05]  /*5760*/  @P0 BRA `(.L_x_102) ;  /* 0x0000000400000947 */ /* 0x000fea0003800000 */
[----:B------:R-:W-:Y:S02]  /*5770*/  ISETP.GE.AND P0, PT, R14, RZ, PT ;  /* 0x000000ff0e00720c */ /* 0x000fe40003f06270 */
[----:B------:R-:W-:-:S11]  /*5780*/  ISETP.GE.AND P1, PT, R16, RZ, PT ;  /* 0x000000ff1000720c */ /* 0x000fd60003f26270 */
[----:B------:R-:W-:Y:S01]  /*5790*/  @P0 MOV R12, RZ ;  /* 0x000000ff000c0202 */ /* 0x000fe20000000f00 */
[----:B------:R-:W-:Y:S01]  /*57a0*/  @!P0 FFMA R0, R0, 1.84467440737095516160e+19, RZ ;  /* 0x5f80000000008823 */ /* 0x000fe200000000ff */
[----:B------:R-:W-:Y:S01]  /*57b0*/  @!P0 MOV R12, 0xffffffc0 ;  /* 0xffffffc0000c8802 */ /* 0x000fe20000000f00 */
[----:B------:R-:W-:-:S03]  /*57c0*/  @!P1 FFMA R17, R3, 1.84467440737095516160e+19, RZ ;  /* 0x5f80000003119823 */ /* 0x000fc600000000ff */
[----:B------:R-:W-:-:S07]  /*57d0*/  @!P1 IADD3 R12, PT, PT, R12, 0x40, RZ ;  /* 0x000000400c0c9810 */ /* 0x000fce0007ffe0ff */
.L_x_98:
[----:B------:R-:W-:Y:S01]  /*57e0*/  LEA R14, R9, 0xc0800000, 0x17 ;  /* 0xc0800000090e7811 */ /* 0x000fe200078eb8ff */
[----:B------:R-:W-:Y:S01]  /*57f0*/  BSSY.RECONVERGENT B1, `(.L_x_103) ;  /* 0x0000036000017945 */ /* 0x000fe20003800200 */
[----:B------:R-:W-:Y:S02]  /*5800*/  IADD3 R16, PT, PT, R13, -0x7f, RZ ;  /* 0xffffff810d107810 */ /* 0x000fe40007ffe0ff */
[----:B------:R-:W-:-:S03]  /*5810*/  IADD3 R18, PT, PT, -R14, R17, RZ ;  /* 0x000000110e127210 */ /* 0x000fc60007ffe1ff */
[----:B------:R-:W-:Y:S01]  /*5820*/  IMAD R0, R16, -0x800000, R0 ;  /* 0xff80000010007824 */ /* 0x000fe200078e0200 */
[----:B------:R-:W0:Y:S01]  /*5830*/  MUFU.RCP R14, R18 ;  /* 0x00000012000e7308 */ /* 0x000e220000001000 */
[----:B------:R-:W-:-:S04]  /*5840*/  FADD.FTZ R17, -R18, -RZ ;  /* 0x800000ff12117221 */ /* 0x000fc80000010100 */
[----:B0-----:R-:W-:-:S04]  /*5850*/  FFMA R13, R14, R17, 1 ;  /* 0x3f8000000e0d7423 */ /* 0x001fc80000000011 */
[----:B------:R-:W-:-:S04]  /*5860*/  FFMA R13, R14, R13, R14 ;  /* 0x0000000d0e0d7223 */ /* 0x000fc8000000000e */
[----:B------:R-:W-:-:S04]  /*5870*/  FFMA R14, R0, R13, RZ ;  /* 0x0000000d000e7223 */ /* 0x000fc800000000ff */
[----:B------:R-:W-:-:S04]  /*5880*/  FFMA R19, R17, R14, R0 ;  /* 0x0000000e11137223 */ /* 0x000fc80000000000 */
[----:B------:R-:W-:Y:S01]  /*5890*/  FFMA R14, R13, R19, R14 ;  /* 0x000000130d0e7223 */ /* 0x000fe2000000000e */
[----:B------:R-:W-:-:S03]  /*58a0*/  IADD3 R19, PT, PT, R16, 0x7f, -R9 ;  /* 0x0000007f10137810 */ /* 0x000fc60007ffe809 */
[----:B------:R-:W-:Y:S01]  /*58b0*/  FFMA R17, R17, R14, R0 ;  /* 0x0000000e11117223 */ /* 0x000fe20000000000 */
[----:B------:R-:W-:-:S03]  /*58c0*/  IADD3 R19, PT, PT, R19, R12, RZ ;  /* 0x0000000c13137210 */ /* 0x000fc60007ffe0ff */
[----:B------:R-:W-:-:S05]  /*58d0*/  FFMA R0, R13, R17, R14 ;  /* 0x000000110d007223 */ /* 0x000fca000000000e */
[----:B------:R-:W-:-:S04]  /*58e0*/  SHF.R.U32.HI R9, RZ, 0x17, R0 ;  /* 0x00000017ff097819 */ /* 0x000fc80000011600 */
[----:B------:R-:W-:-:S04]  /*58f0*/  LOP3.LUT R9, R9, 0xff, RZ, 0xc0, !PT ;  /* 0x000000ff09097812 */ /* 0x000fc800078ec0ff */
[----:B------:R-:W-:-:S04]  /*5900*/  IADD3 R9, PT, PT, R9, R19, RZ ;  /* 0x0000001309097210 */ /* 0x000fc80007ffe0ff */
[----:B------:R-:W-:-:S04]  /*5910*/  IADD3 R12, PT, PT, R9, -0x1, RZ ;  /* 0xffffffff090c7810 */ /* 0x000fc80007ffe0ff */
[----:B------:R-:W-:-:S13]  /*5920*/  ISETP.GE.U32.AND P0, PT, R12, 0xfe, PT ;  /* 0x000000fe0c00780c */ /* 0x000fda0003f06070 */
[----:B------:R-:W-:Y:S05]  /*5930*/  @!P0 BRA `(.L_x_104) ;  /* 0x0000000000808947 */ /* 0x000fea0003800000 */
[----:B------:R-:W-:-:S13]  /*5940*/  ISETP.GT.AND P0, PT, R9, 0xfe, PT ;  /* 0x000000fe0900780c */ /* 0x000fda0003f04270 */
[----:B------:R-:W-:Y:S05]  /*5950*/  @P0 BRA `(.L_x_105) ;  /* 0x00000000006c0947 */ /* 0x000fea0003800000 */
[----:B------:R-:W-:-:S13]  /*5960*/  ISETP.GE.AND P0, PT, R9, 0x1, PT ;  /* 0x000000010900780c */ /* 0x000fda0003f06270 */
[----:B------:R-:W-:Y:S05]  /*5970*/  @P0 BRA `(.L_x_106) ;  /* 0x0000000000740947 */ /* 0x000fea0003800000 */
[----:B------:R-:W-:Y:S02]  /*5980*/  ISETP.GE.AND P0, PT, R9, -0x18, PT ;  /* 0xffffffe80900780c */ /* 0x000fe40003f06270 */
[----:B------:R-:W-:-:S11]  /*5990*/  LOP3.LUT R0, R0, 0x80000000, RZ, 0xc0, !PT ;  /* 0x8000000000007812 */ /* 0x000fd600078ec0ff */
[----:B------:R-:W-:Y:S05]  /*59a0*/  @!P0 BRA `(.L_x_106) ;  /* 0x0000000000688947 */ /* 0x000fea0003800000 */
[-CC-:B------:R-:W-:Y:S01]  /*59b0*/  FFMA.RZ R12, R13, R17.reuse, R14.reuse ;  /* 0x000000110d0c7223 */ /* 0x180fe2000000c00e */
[C---:B------:R-:W-:Y:S02]  /*59c0*/  ISETP.NE.AND P3, PT, R9.reuse, RZ, PT ;  /* 0x000000ff0900720c */ /* 0x040fe40003f65270 */
[----:B------:R-:W-:Y:S02]  /*59d0*/  ISETP.NE.AND P1, PT, R9, RZ, PT ;  /* 0x000000ff0900720c */ /* 0x000fe40003f25270 */
[----:B------:R-:W-:Y:S01]  /*59e0*/  LOP3.LUT R16, R12, 0x7fffff, RZ, 0xc0, !PT ;  /* 0x007fffff0c107812 */ /* 0x000fe200078ec0ff */
[CCC-:B------:R-:W-:Y:S01]  /*59f0*/  FFMA.RP R12, R13.reuse, R17.reuse, R14.reuse ;  /* 0x000000110d0c7223 */ /* 0x1c0fe2000000800e */
[----:B------:R-:W-:Y:S01]  /*5a00*/  FFMA.RM R13, R13, R17, R14 ;  /* 0x000000110d0d7223 */ /* 0x000fe2000000400e */
[----:B------:R-:W-:Y:S02]  /*5a10*/  IADD3 R17, PT, PT, R9, 0x20, RZ ;  /* 0x0000002009117810 */ /* 0x000fe40007ffe0ff */
[----:B------:R-:W-:-:S02]  /*5a20*/  LOP3.LUT R16, R16, 0x800000, RZ, 0xfc, !PT ;  /* 0x0080000010107812 */ /* 0x000fc400078efcff */
[----:B------:R-:W-:Y:S02]  /*5a30*/  IADD3 R9, PT, PT, -R9, RZ, RZ ;  /* 0x000000ff09097210 */ /* 0x000fe40007ffe1ff */
[----:B------:R-:W-:Y:S02]  /*5a40*/  SHF.L.U32 R17, R16, R17, RZ ;  /* 0x0000001110117219 */ /* 0x000fe400000006ff */
[----:B------:R-:W-:Y:S02]  /*5a50*/  FSETP.NEU.FTZ.AND P0, PT, R12, R13, PT ;  /* 0x0000000d0c00720b */ /* 0x000fe40003f1d000 */
[----:B------:R-:W-:Y:S02]  /*5a60*/  SEL R9, R9, RZ, P3 ;  /* 0x000000ff09097207 */ /* 0x000fe40001800000 */
[----:B------:R-:W-:Y:S02]  /*5a70*/  ISETP.NE.AND P1, PT, R17, RZ, P1 ;  /* 0x000000ff1100720c */ /* 0x000fe40000f25270 */
[----:B------:R-:W-:-:S02]  /*5a80*/  SHF.R.U32.HI R9, RZ, R9, R16 ;  /* 0x00000009ff097219 */ /* 0x000fc40000011610 */
[----:B------:R-:W-:Y:S02]  /*5a90*/  PLOP3.LUT P0, PT, P0, P1, PT, 0xf8, 0x8f ;  /* 0x00000000008f781c */ /* 0x000fe40000703f70 */
[----:B------:R-:W-:Y:S02]  /*5aa0*/  SHF.R.U32.HI R13, RZ, 0x1, R9 ;  /* 0x00000001ff0d7819 */ /* 0x000fe40000011609 */
[----:B------:R-:W-:-:S04]  /*5ab0*/  SEL R12, RZ, 0x1, !P0 ;  /* 0x00000001ff0c7807 */ /* 0x000fc80004000000 */
[----:B------:R-:W-:-:S04]  /*5ac0*/  LOP3.LUT R12, R12, 0x1, R13, 0xf8, !PT ;  /* 0x000000010c0c7812 */ /* 0x000fc800078ef80d */
[----:B------:R-:W-:-:S04]  /*5ad0*/  LOP3.LUT R12, R12, R9, RZ, 0xc0, !PT ;  /* 0x000000090c0c7212 */ /* 0x000fc800078ec0ff */
[----:B------:R-:W-:-:S04]  /*5ae0*/  IADD3 R13, PT, PT, R13, R12, RZ ;  /* 0x0000000c0d0d7210 */ /* 0x000fc80007ffe0ff */
[----:B------:R-:W-:Y:S01]  /*5af0*/  LOP3.LUT R0, R13, R0, RZ, 0xfc, !PT ;  /* 0x000000000d007212 */ /* 0x000fe200078efcff */
[----:B------:R-:W-:Y:S06]  /*5b00*/  BRA `(.L_x_106) ;  /* 0x0000000000107947 */ /* 0x000fec0003800000 */
.L_x_105:
[----:B------:R-:W-:-:S04]  /*5b10*/  LOP3.LUT R0, R0, 0x80000000, RZ, 0xc0, !PT ;  /* 0x8000000000007812 */ /* 0x000fc800078ec0ff */
[----:B------:R-:W-:Y:S01]  /*5b20*/  LOP3.LUT R0, R0, 0x7f800000, RZ, 0xfc, !PT ;  /* 0x7f80000000007812 */ /* 0x000fe200078efcff */
[----:B------:R-:W-:Y:S06]  /*5b30*/  BRA `(.L_x_106) ;  /* 0x0000000000047947 */ /* 0x000fec0003800000 */
.L_x_104:
[----:B------:R-:W-:-:S07]  /*5b40*/  LEA R0, R19, R0, 0x17 ;  /* 0x0000000013007211 */ /* 0x000fce00078eb8ff */
.L_x_106:
[----:B------:R-:W-:Y:S05]  /*5b50*/  BSYNC.RECONVERGENT B1 ;  /* 0x0000000000017941 */ /* 0x000fea0003800200 */
.L_x_103:
[----:B------:R-:W-:Y:S05]  /*5b60*/  BRA `(.L_x_107) ;  /* 0x0000000000207947 */ /* 0x000fea0003800000 */
.L_x_102:
[----:B------:R-:W-:-:S04]  /*5b70*/  LOP3.LUT R0, R17, 0x80000000, R0, 0x48, !PT ;  /* 0x8000000011007812 */ /* 0x000fc800078e4800 */
[----:B------:R-:W-:Y:S01]  /*5b80*/  LOP3.LUT R0, R0, 0x7f800000, RZ, 0xfc, !PT ;  /* 0x7f80000000007812 */ /* 0x000fe200078efcff */
[----:B------:R-:W-:Y:S06]  /*5b90*/  BRA `(.L_x_107) ;  /* 0x0000000000147947 */ /* 0x000fec0003800000 */
.L_x_101:
[----:B------:R-:W-:Y:S01]  /*5ba0*/  LOP3.LUT R0, R17, 0x80000000, R0, 0x48, !PT ;  /* 0x8000000011007812 */ /* 0x000fe200078e4800 */
[----:B------:R-:W-:Y:S06]  /*5bb0*/  BRA `(.L_x_107) ;  /* 0x00000000000c7947 */ /* 0x000fec0003800000 */
.L_x_100:
[----:B------:R-:W0:Y:S01]  /*5bc0*/  MUFU.RSQ R0, -QNAN ;  /* 0xffc0000000007908 */ /* 0x000e220000001400 */
[----:B------:R-:W-:Y:S05]  /*5bd0*/  BRA `(.L_x_107) ;  /* 0x0000000000047947 */ /* 0x000fea0003800000 */
.L_x_99:
[----:B------:R-:W-:-:S07]  /*5be0*/  FADD.FTZ R0, R0, R3 ;  /* 0x0000000300007221 */ /* 0x000fce0000010000 */
.L_x_107:
[----:B------:R-:W-:Y:S05]  /*5bf0*/  BSYNC.RECONVERGENT B0 ;  /* 0x0000000000007941 */ /* 0x000fea0003800200 */
.L_x_97:
[----:B------:R-:W-:Y:S01]  /*5c00*/  HFMA2 R9, -RZ, RZ, 0, 0 ;  /* 0x00000000ff097431 */ /* 0x000fe200000001ff */
[----:B0-----:R-:W-:-:S03]  /*5c10*/  MOV R13, R0 ;  /* 0x00000000000d7202 */ /* 0x001fc60000000f00 */
[----:B------:R-:W-:Y:S05]  /*5c20*/  RET.REL.NODEC R8 `(_Z11flash_attn2PfS_S_S_iiiiiif) ;  /* 0xffffffa008f47950 */ /* 0x000fea0003c3ffff */
.L_x_108:
[----:B------:R-:W-:-:S00]  /*5c30*/  BRA `(.L_x_108) ;  /* 0xfffffffc00fc7947 */ /* 0x000fc0000383ffff */
[----:B------:R-:W-:-:S00]  /*5c40*/  NOP ;  /* 0x0000000000007918 */ /* 0x000fc00000000000 */
        /* <DEDUP_REMOVED lines=11> */
.L_x_109:


//--------------------- .nv.shared._Z11flash_attn2PfS_S_S_iiiiiif --------------------------
	.section	.nv.shared._Z11flash_attn2PfS_S_S_iiiiiif,"aw",@nobits
	.sectionflags	@""
	.align	16
	.zero		1024


//--------------------- .nv.shared.reserved.0     --------------------------
	.section	.nv.shared.reserved.0,"aw",@nobits
	.weak		__nv_reservedSMEM_offset_0_alias
	.size		__nv_reservedSMEM_offset_0_alias, 0, 64
	.other		__nv_reservedSMEM_offset_0_alias,@"STO_CUDA_RESERVED_SHARED STV_DEFAULT"
__nv_reservedSMEM_offset_0_alias:
	.zero		0
	.zero		64


//--------------------- .nv.constant0._Z11flash_attn2PfS_S_S_iiiiiif --------------------------
	.section	.nv.constant0._Z11flash_attn2PfS_S_S_iiiiiif,"a",@progbits
	.sectionflags	@""
	.align	4
.nv.constant0._Z11flash_attn2PfS_S_S_iiiiiif:
	.zero		956


//--------------------- SYMBOLS --------------------------

	.type		.nv.reservedSmem.offset0,@object
	.size		.nv.reservedSmem.offset0,0x4
	.type		.nv.reservedSmem.cap,@object
	.size		.nv.reservedSmem.cap,0x4
